//
// Generated by NVIDIA NVVM Compiler
//
// Compiler Build ID: CL-36424714
// Cuda compilation tools, release 13.0, V13.0.88
// Based on NVVM 20.0.0
//

.version 9.0
.target sm_100
.address_size 64

	// .globl	_Z16gpu_trunc_normaliPfS_S_S_S_
.global .align 4 .b8 precalc_xorwow_matrix[102400];
.global .align 4 .b8 precalc_xorwow_offset_matrix[102400];
.global .align 4 .b8 mrg32k3aM1[2304];
.global .align 4 .b8 mrg32k3aM2[2304];
.global .align 4 .b8 mrg32k3aM1SubSeq[2016];
.global .align 4 .b8 mrg32k3aM2SubSeq[2016];
.global .align 4 .b8 mrg32k3aM1Seq[2304];
.global .align 4 .b8 mrg32k3aM2Seq[2304];
.const .align 8 .b8 __cr_lgamma_table[72];

.visible .entry _Z16gpu_trunc_normaliPfS_S_S_S_(
	.param .u32 _Z16gpu_trunc_normaliPfS_S_S_S__param_0,
	.param .u64 .ptr .align 1 _Z16gpu_trunc_normaliPfS_S_S_S__param_1,
	.param .u64 .ptr .align 1 _Z16gpu_trunc_normaliPfS_S_S_S__param_2,
	.param .u64 .ptr .align 1 _Z16gpu_trunc_normaliPfS_S_S_S__param_3,
	.param .u64 .ptr .align 1 _Z16gpu_trunc_normaliPfS_S_S_S__param_4,
	.param .u64 .ptr .align 1 _Z16gpu_trunc_normaliPfS_S_S_S__param_5
)
{
	.local .align 8 .b8 	__local_depot0[48];
	.reg .b64 	%SP;
	.reg .b64 	%SPL;
	.reg .pred 	%p<126>;
	.reg .b32 	%r<1397>;
	.reg .b32 	%f<415>;
	.reg .b64 	%rd<50>;

	mov.u64 	%SPL, __local_depot0;
	ld.param.u32 	%r596, [_Z16gpu_trunc_normaliPfS_S_S_S__param_0];
	ld.param.u64 	%rd16, [_Z16gpu_trunc_normaliPfS_S_S_S__param_2];
	ld.param.u64 	%rd14, [_Z16gpu_trunc_normaliPfS_S_S_S__param_3];
	ld.param.u64 	%rd17, [_Z16gpu_trunc_normaliPfS_S_S_S__param_4];
	cvta.to.global.u64 	%rd1, %rd16;
	cvta.to.global.u64 	%rd2, %rd17;
	mov.u32 	%r597, %ctaid.x;
	mov.u32 	%r598, %ctaid.y;
	mov.u32 	%r599, %nctaid.x;
	mad.lo.s32 	%r1, %r598, %r599, %r597;
	mov.u32 	%r600, %tid.x;
	mov.u32 	%r601, %tid.y;
	mov.u32 	%r602, %ntid.x;
	mad.lo.s32 	%r603, %r601, %r602, %r600;
	mov.u32 	%r604, %tid.z;
	mov.u32 	%r605, %ntid.y;
	mul.lo.s32 	%r606, %r605, %r602;
	mad.lo.s32 	%r2, %r606, %r604, %r603;
	mov.u32 	%r607, %ntid.z;
	mul.lo.s32 	%r608, %r606, %r607;
	mad.lo.s32 	%r3, %r608, %r1, %r2;
	setp.ge.s32 	%p1, %r3, %r596;
	@%p1 bra 	$L__BB0_135;
	add.u64 	%rd3, %SPL, 0;
	mad.lo.s32 	%r609, %r1, 126, 109;
	xor.b32  	%r610, %r609, -1429050551;
	mul.lo.s32 	%r611, %r610, 1099087573;
	setp.gt.s32 	%p2, %r1, -1;
	selp.b32 	%r612, -644748465, -1947113066, %p2;
	add.s32 	%r613, %r612, %r611;
	add.s32 	%r1390, %r613, 6615241;
	add.s32 	%r1098, %r611, 123456789;
	st.local.v2.u32 	[%rd3], {%r1390, %r1098};
	xor.b32  	%r1097, %r611, 362436069;
	add.s32 	%r1096, %r612, 521288629;
	st.local.v2.u32 	[%rd3+8], {%r1097, %r1096};
	xor.b32  	%r1095, %r612, 88675123;
	add.s32 	%r1094, %r611, 5783321;
	st.local.v2.u32 	[%rd3+16], {%r1095, %r1094};
	setp.eq.s32 	%p3, %r2, 0;
	@%p3 bra 	$L__BB0_116;
	cvt.u64.u32 	%rd49, %r2;
	mov.b32 	%r1081, 0;
	mov.u64 	%rd20, precalc_xorwow_matrix;
$L__BB0_3:
	mov.u64 	%rd5, %rd49;
	and.b64  	%rd6, %rd5, 3;
	setp.eq.s64 	%p4, %rd6, 0;
	@%p4 bra 	$L__BB0_115;
	mul.wide.u32 	%rd19, %r1081, 3200;
	add.s64 	%rd7, %rd20, %rd19;
	mov.b32 	%r1094, 0;
	mov.u32 	%r1095, %r1094;
	mov.u32 	%r1096, %r1094;
	mov.u32 	%r1097, %r1094;
	mov.u32 	%r1098, %r1094;
	mov.u32 	%r1087, %r1094;
$L__BB0_5:
	mul.wide.u32 	%rd21, %r1087, 4;
	add.s64 	%rd22, %rd3, %rd21;
	ld.local.u32 	%r22, [%rd22+4];
	shl.b32 	%r23, %r1087, 5;
	mov.b32 	%r1093, 0;
$L__BB0_6:
	.pragma "nounroll";
	shr.u32 	%r617, %r22, %r1093;
	and.b32  	%r618, %r617, 1;
	setp.eq.b32 	%p5, %r618, 1;
	not.pred 	%p6, %p5;
	add.s32 	%r619, %r23, %r1093;
	mul.lo.s32 	%r620, %r619, 5;
	mul.wide.u32 	%rd23, %r620, 4;
	add.s64 	%rd8, %rd7, %rd23;
	@%p6 bra 	$L__BB0_8;
	ld.global.u32 	%r621, [%rd8];
	xor.b32  	%r1098, %r1098, %r621;
	ld.global.u32 	%r622, [%rd8+4];
	xor.b32  	%r1097, %r1097, %r622;
	ld.global.u32 	%r623, [%rd8+8];
	xor.b32  	%r1096, %r1096, %r623;
	ld.global.u32 	%r624, [%rd8+12];
	xor.b32  	%r1095, %r1095, %r624;
	ld.global.u32 	%r625, [%rd8+16];
	xor.b32  	%r1094, %r1094, %r625;
$L__BB0_8:
	and.b32  	%r627, %r617, 2;
	setp.eq.s32 	%p7, %r627, 0;
	@%p7 bra 	$L__BB0_10;
	ld.global.u32 	%r628, [%rd8+20];
	xor.b32  	%r1098, %r1098, %r628;
	ld.global.u32 	%r629, [%rd8+24];
	xor.b32  	%r1097, %r1097, %r629;
	ld.global.u32 	%r630, [%rd8+28];
	xor.b32  	%r1096, %r1096, %r630;
	ld.global.u32 	%r631, [%rd8+32];
	xor.b32  	%r1095, %r1095, %r631;
	ld.global.u32 	%r632, [%rd8+36];
	xor.b32  	%r1094, %r1094, %r632;
$L__BB0_10:
	and.b32  	%r634, %r617, 4;
	setp.eq.s32 	%p8, %r634, 0;
	@%p8 bra 	$L__BB0_12;
	ld.global.u32 	%r635, [%rd8+40];
	xor.b32  	%r1098, %r1098, %r635;
	ld.global.u32 	%r636, [%rd8+44];
	xor.b32  	%r1097, %r1097, %r636;
	ld.global.u32 	%r637, [%rd8+48];
	xor.b32  	%r1096, %r1096, %r637;
	ld.global.u32 	%r638, [%rd8+52];
	xor.b32  	%r1095, %r1095, %r638;
	ld.global.u32 	%r639, [%rd8+56];
	xor.b32  	%r1094, %r1094, %r639;
$L__BB0_12:
	and.b32  	%r641, %r617, 8;
	setp.eq.s32 	%p9, %r641, 0;
	@%p9 bra 	$L__BB0_14;
	ld.global.u32 	%r642, [%rd8+60];
	xor.b32  	%r1098, %r1098, %r642;
	ld.global.u32 	%r643, [%rd8+64];
	xor.b32  	%r1097, %r1097, %r643;
	ld.global.u32 	%r644, [%rd8+68];
	xor.b32  	%r1096, %r1096, %r644;
	ld.global.u32 	%r645, [%rd8+72];
	xor.b32  	%r1095, %r1095, %r645;
	ld.global.u32 	%r646, [%rd8+76];
	xor.b32  	%r1094, %r1094, %r646;
$L__BB0_14:
	and.b32  	%r648, %r617, 16;
	setp.eq.s32 	%p10, %r648, 0;
	@%p10 bra 	$L__BB0_16;
	ld.global.u32 	%r649, [%rd8+80];
	xor.b32  	%r1098, %r1098, %r649;
	ld.global.u32 	%r650, [%rd8+84];
	xor.b32  	%r1097, %r1097, %r650;
	ld.global.u32 	%r651, [%rd8+88];
	xor.b32  	%r1096, %r1096, %r651;
	ld.global.u32 	%r652, [%rd8+92];
	xor.b32  	%r1095, %r1095, %r652;
	ld.global.u32 	%r653, [%rd8+96];
	xor.b32  	%r1094, %r1094, %r653;
$L__BB0_16:
	and.b32  	%r655, %r617, 32;
	setp.eq.s32 	%p11, %r655, 0;
	@%p11 bra 	$L__BB0_18;
	ld.global.u32 	%r656, [%rd8+100];
	xor.b32  	%r1098, %r1098, %r656;
	ld.global.u32 	%r657, [%rd8+104];
	xor.b32  	%r1097, %r1097, %r657;
	ld.global.u32 	%r658, [%rd8+108];
	xor.b32  	%r1096, %r1096, %r658;
	ld.global.u32 	%r659, [%rd8+112];
	xor.b32  	%r1095, %r1095, %r659;
	ld.global.u32 	%r660, [%rd8+116];
	xor.b32  	%r1094, %r1094, %r660;
$L__BB0_18:
	and.b32  	%r662, %r617, 64;
	setp.eq.s32 	%p12, %r662, 0;
	@%p12 bra 	$L__BB0_20;
	ld.global.u32 	%r663, [%rd8+120];
	xor.b32  	%r1098, %r1098, %r663;
	ld.global.u32 	%r664, [%rd8+124];
	xor.b32  	%r1097, %r1097, %r664;
	ld.global.u32 	%r665, [%rd8+128];
	xor.b32  	%r1096, %r1096, %r665;
	ld.global.u32 	%r666, [%rd8+132];
	xor.b32  	%r1095, %r1095, %r666;
	ld.global.u32 	%r667, [%rd8+136];
	xor.b32  	%r1094, %r1094, %r667;
$L__BB0_20:
	and.b32  	%r669, %r617, 128;
	setp.eq.s32 	%p13, %r669, 0;
	@%p13 bra 	$L__BB0_22;
	ld.global.u32 	%r670, [%rd8+140];
	xor.b32  	%r1098, %r1098, %r670;
	ld.global.u32 	%r671, [%rd8+144];
	xor.b32  	%r1097, %r1097, %r671;
	ld.global.u32 	%r672, [%rd8+148];
	xor.b32  	%r1096, %r1096, %r672;
	ld.global.u32 	%r673, [%rd8+152];
	xor.b32  	%r1095, %r1095, %r673;
	ld.global.u32 	%r674, [%rd8+156];
	xor.b32  	%r1094, %r1094, %r674;
$L__BB0_22:
	and.b32  	%r676, %r617, 256;
	setp.eq.s32 	%p14, %r676, 0;
	@%p14 bra 	$L__BB0_24;
	ld.global.u32 	%r677, [%rd8+160];
	xor.b32  	%r1098, %r1098, %r677;
	ld.global.u32 	%r678, [%rd8+164];
	xor.b32  	%r1097, %r1097, %r678;
	ld.global.u32 	%r679, [%rd8+168];
	xor.b32  	%r1096, %r1096, %r679;
	ld.global.u32 	%r680, [%rd8+172];
	xor.b32  	%r1095, %r1095, %r680;
	ld.global.u32 	%r681, [%rd8+176];
	xor.b32  	%r1094, %r1094, %r681;
$L__BB0_24:
	and.b32  	%r683, %r617, 512;
	setp.eq.s32 	%p15, %r683, 0;
	@%p15 bra 	$L__BB0_26;
	ld.global.u32 	%r684, [%rd8+180];
	xor.b32  	%r1098, %r1098, %r684;
	ld.global.u32 	%r685, [%rd8+184];
	xor.b32  	%r1097, %r1097, %r685;
	ld.global.u32 	%r686, [%rd8+188];
	xor.b32  	%r1096, %r1096, %r686;
	ld.global.u32 	%r687, [%rd8+192];
	xor.b32  	%r1095, %r1095, %r687;
	ld.global.u32 	%r688, [%rd8+196];
	xor.b32  	%r1094, %r1094, %r688;
$L__BB0_26:
	and.b32  	%r690, %r617, 1024;
	setp.eq.s32 	%p16, %r690, 0;
	@%p16 bra 	$L__BB0_28;
	ld.global.u32 	%r691, [%rd8+200];
	xor.b32  	%r1098, %r1098, %r691;
	ld.global.u32 	%r692, [%rd8+204];
	xor.b32  	%r1097, %r1097, %r692;
	ld.global.u32 	%r693, [%rd8+208];
	xor.b32  	%r1096, %r1096, %r693;
	ld.global.u32 	%r694, [%rd8+212];
	xor.b32  	%r1095, %r1095, %r694;
	ld.global.u32 	%r695, [%rd8+216];
	xor.b32  	%r1094, %r1094, %r695;
$L__BB0_28:
	and.b32  	%r697, %r617, 2048;
	setp.eq.s32 	%p17, %r697, 0;
	@%p17 bra 	$L__BB0_30;
	ld.global.u32 	%r698, [%rd8+220];
	xor.b32  	%r1098, %r1098, %r698;
	ld.global.u32 	%r699, [%rd8+224];
	xor.b32  	%r1097, %r1097, %r699;
	ld.global.u32 	%r700, [%rd8+228];
	xor.b32  	%r1096, %r1096, %r700;
	ld.global.u32 	%r701, [%rd8+232];
	xor.b32  	%r1095, %r1095, %r701;
	ld.global.u32 	%r702, [%rd8+236];
	xor.b32  	%r1094, %r1094, %r702;
$L__BB0_30:
	and.b32  	%r704, %r617, 4096;
	setp.eq.s32 	%p18, %r704, 0;
	@%p18 bra 	$L__BB0_32;
	ld.global.u32 	%r705, [%rd8+240];
	xor.b32  	%r1098, %r1098, %r705;
	ld.global.u32 	%r706, [%rd8+244];
	xor.b32  	%r1097, %r1097, %r706;
	ld.global.u32 	%r707, [%rd8+248];
	xor.b32  	%r1096, %r1096, %r707;
	ld.global.u32 	%r708, [%rd8+252];
	xor.b32  	%r1095, %r1095, %r708;
	ld.global.u32 	%r709, [%rd8+256];
	xor.b32  	%r1094, %r1094, %r709;
$L__BB0_32:
	and.b32  	%r711, %r617, 8192;
	setp.eq.s32 	%p19, %r711, 0;
	@%p19 bra 	$L__BB0_34;
	ld.global.u32 	%r712, [%rd8+260];
	xor.b32  	%r1098, %r1098, %r712;
	ld.global.u32 	%r713, [%rd8+264];
	xor.b32  	%r1097, %r1097, %r713;
	ld.global.u32 	%r714, [%rd8+268];
	xor.b32  	%r1096, %r1096, %r714;
	ld.global.u32 	%r715, [%rd8+272];
	xor.b32  	%r1095, %r1095, %r715;
	ld.global.u32 	%r716, [%rd8+276];
	xor.b32  	%r1094, %r1094, %r716;
$L__BB0_34:
	and.b32  	%r718, %r617, 16384;
	setp.eq.s32 	%p20, %r718, 0;
	@%p20 bra 	$L__BB0_36;
	ld.global.u32 	%r719, [%rd8+280];
	xor.b32  	%r1098, %r1098, %r719;
	ld.global.u32 	%r720, [%rd8+284];
	xor.b32  	%r1097, %r1097, %r720;
	ld.global.u32 	%r721, [%rd8+288];
	xor.b32  	%r1096, %r1096, %r721;
	ld.global.u32 	%r722, [%rd8+292];
	xor.b32  	%r1095, %r1095, %r722;
	ld.global.u32 	%r723, [%rd8+296];
	xor.b32  	%r1094, %r1094, %r723;
$L__BB0_36:
	and.b32  	%r725, %r617, 32768;
	setp.eq.s32 	%p21, %r725, 0;
	@%p21 bra 	$L__BB0_38;
	ld.global.u32 	%r726, [%rd8+300];
	xor.b32  	%r1098, %r1098, %r726;
	ld.global.u32 	%r727, [%rd8+304];
	xor.b32  	%r1097, %r1097, %r727;
	ld.global.u32 	%r728, [%rd8+308];
	xor.b32  	%r1096, %r1096, %r728;
	ld.global.u32 	%r729, [%rd8+312];
	xor.b32  	%r1095, %r1095, %r729;
	ld.global.u32 	%r730, [%rd8+316];
	xor.b32  	%r1094, %r1094, %r730;
$L__BB0_38:
	add.s32 	%r1093, %r1093, 16;
	setp.ne.s32 	%p22, %r1093, 32;
	@%p22 bra 	$L__BB0_6;
	mad.lo.s32 	%r731, %r1087, -31, %r23;
	add.s32 	%r1087, %r731, 1;
	setp.ne.s32 	%p23, %r1087, 5;
	@%p23 bra 	$L__BB0_5;
	st.local.u32 	[%rd3+4], %r1098;
	st.local.v2.u32 	[%rd3+8], {%r1097, %r1096};
	st.local.v2.u32 	[%rd3+16], {%r1095, %r1094};
	setp.eq.s64 	%p24, %rd6, 1;
	@%p24 bra 	$L__BB0_115;
	mov.b32 	%r1094, 0;
	mov.u32 	%r1095, %r1094;
	mov.u32 	%r1096, %r1094;
	mov.u32 	%r1097, %r1094;
	mov.u32 	%r1098, %r1094;
	mov.u32 	%r1179, %r1094;
$L__BB0_42:
	mul.wide.u32 	%rd24, %r1179, 4;
	add.s64 	%rd25, %rd3, %rd24;
	ld.local.u32 	%r198, [%rd25+4];
	shl.b32 	%r199, %r1179, 5;
	mov.b32 	%r1185, 0;
$L__BB0_43:
	.pragma "nounroll";
	shr.u32 	%r734, %r198, %r1185;
	and.b32  	%r735, %r734, 1;
	setp.eq.b32 	%p25, %r735, 1;
	not.pred 	%p26, %p25;
	add.s32 	%r736, %r199, %r1185;
	mul.lo.s32 	%r737, %r736, 5;
	mul.wide.u32 	%rd26, %r737, 4;
	add.s64 	%rd9, %rd7, %rd26;
	@%p26 bra 	$L__BB0_45;
	ld.global.u32 	%r738, [%rd9];
	xor.b32  	%r1098, %r1098, %r738;
	ld.global.u32 	%r739, [%rd9+4];
	xor.b32  	%r1097, %r1097, %r739;
	ld.global.u32 	%r740, [%rd9+8];
	xor.b32  	%r1096, %r1096, %r740;
	ld.global.u32 	%r741, [%rd9+12];
	xor.b32  	%r1095, %r1095, %r741;
	ld.global.u32 	%r742, [%rd9+16];
	xor.b32  	%r1094, %r1094, %r742;
$L__BB0_45:
	and.b32  	%r744, %r734, 2;
	setp.eq.s32 	%p27, %r744, 0;
	@%p27 bra 	$L__BB0_47;
	ld.global.u32 	%r745, [%rd9+20];
	xor.b32  	%r1098, %r1098, %r745;
	ld.global.u32 	%r746, [%rd9+24];
	xor.b32  	%r1097, %r1097, %r746;
	ld.global.u32 	%r747, [%rd9+28];
	xor.b32  	%r1096, %r1096, %r747;
	ld.global.u32 	%r748, [%rd9+32];
	xor.b32  	%r1095, %r1095, %r748;
	ld.global.u32 	%r749, [%rd9+36];
	xor.b32  	%r1094, %r1094, %r749;
$L__BB0_47:
	and.b32  	%r751, %r734, 4;
	setp.eq.s32 	%p28, %r751, 0;
	@%p28 bra 	$L__BB0_49;
	ld.global.u32 	%r752, [%rd9+40];
	xor.b32  	%r1098, %r1098, %r752;
	ld.global.u32 	%r753, [%rd9+44];
	xor.b32  	%r1097, %r1097, %r753;
	ld.global.u32 	%r754, [%rd9+48];
	xor.b32  	%r1096, %r1096, %r754;
	ld.global.u32 	%r755, [%rd9+52];
	xor.b32  	%r1095, %r1095, %r755;
	ld.global.u32 	%r756, [%rd9+56];
	xor.b32  	%r1094, %r1094, %r756;
$L__BB0_49:
	and.b32  	%r758, %r734, 8;
	setp.eq.s32 	%p29, %r758, 0;
	@%p29 bra 	$L__BB0_51;
	ld.global.u32 	%r759, [%rd9+60];
	xor.b32  	%r1098, %r1098, %r759;
	ld.global.u32 	%r760, [%rd9+64];
	xor.b32  	%r1097, %r1097, %r760;
	ld.global.u32 	%r761, [%rd9+68];
	xor.b32  	%r1096, %r1096, %r761;
	ld.global.u32 	%r762, [%rd9+72];
	xor.b32  	%r1095, %r1095, %r762;
	ld.global.u32 	%r763, [%rd9+76];
	xor.b32  	%r1094, %r1094, %r763;
$L__BB0_51:
	and.b32  	%r765, %r734, 16;
	setp.eq.s32 	%p30, %r765, 0;
	@%p30 bra 	$L__BB0_53;
	ld.global.u32 	%r766, [%rd9+80];
	xor.b32  	%r1098, %r1098, %r766;
	ld.global.u32 	%r767, [%rd9+84];
	xor.b32  	%r1097, %r1097, %r767;
	ld.global.u32 	%r768, [%rd9+88];
	xor.b32  	%r1096, %r1096, %r768;
	ld.global.u32 	%r769, [%rd9+92];
	xor.b32  	%r1095, %r1095, %r769;
	ld.global.u32 	%r770, [%rd9+96];
	xor.b32  	%r1094, %r1094, %r770;
$L__BB0_53:
	and.b32  	%r772, %r734, 32;
	setp.eq.s32 	%p31, %r772, 0;
	@%p31 bra 	$L__BB0_55;
	ld.global.u32 	%r773, [%rd9+100];
	xor.b32  	%r1098, %r1098, %r773;
	ld.global.u32 	%r774, [%rd9+104];
	xor.b32  	%r1097, %r1097, %r774;
	ld.global.u32 	%r775, [%rd9+108];
	xor.b32  	%r1096, %r1096, %r775;
	ld.global.u32 	%r776, [%rd9+112];
	xor.b32  	%r1095, %r1095, %r776;
	ld.global.u32 	%r777, [%rd9+116];
	xor.b32  	%r1094, %r1094, %r777;
$L__BB0_55:
	and.b32  	%r779, %r734, 64;
	setp.eq.s32 	%p32, %r779, 0;
	@%p32 bra 	$L__BB0_57;
	ld.global.u32 	%r780, [%rd9+120];
	xor.b32  	%r1098, %r1098, %r780;
	ld.global.u32 	%r781, [%rd9+124];
	xor.b32  	%r1097, %r1097, %r781;
	ld.global.u32 	%r782, [%rd9+128];
	xor.b32  	%r1096, %r1096, %r782;
	ld.global.u32 	%r783, [%rd9+132];
	xor.b32  	%r1095, %r1095, %r783;
	ld.global.u32 	%r784, [%rd9+136];
	xor.b32  	%r1094, %r1094, %r784;
$L__BB0_57:
	and.b32  	%r786, %r734, 128;
	setp.eq.s32 	%p33, %r786, 0;
	@%p33 bra 	$L__BB0_59;
	ld.global.u32 	%r787, [%rd9+140];
	xor.b32  	%r1098, %r1098, %r787;
	ld.global.u32 	%r788, [%rd9+144];
	xor.b32  	%r1097, %r1097, %r788;
	ld.global.u32 	%r789, [%rd9+148];
	xor.b32  	%r1096, %r1096, %r789;
	ld.global.u32 	%r790, [%rd9+152];
	xor.b32  	%r1095, %r1095, %r790;
	ld.global.u32 	%r791, [%rd9+156];
	xor.b32  	%r1094, %r1094, %r791;
$L__BB0_59:
	and.b32  	%r793, %r734, 256;
	setp.eq.s32 	%p34, %r793, 0;
	@%p34 bra 	$L__BB0_61;
	ld.global.u32 	%r794, [%rd9+160];
	xor.b32  	%r1098, %r1098, %r794;
	ld.global.u32 	%r795, [%rd9+164];
	xor.b32  	%r1097, %r1097, %r795;
	ld.global.u32 	%r796, [%rd9+168];
	xor.b32  	%r1096, %r1096, %r796;
	ld.global.u32 	%r797, [%rd9+172];
	xor.b32  	%r1095, %r1095, %r797;
	ld.global.u32 	%r798, [%rd9+176];
	xor.b32  	%r1094, %r1094, %r798;
$L__BB0_61:
	and.b32  	%r800, %r734, 512;
	setp.eq.s32 	%p35, %r800, 0;
	@%p35 bra 	$L__BB0_63;
	ld.global.u32 	%r801, [%rd9+180];
	xor.b32  	%r1098, %r1098, %r801;
	ld.global.u32 	%r802, [%rd9+184];
	xor.b32  	%r1097, %r1097, %r802;
	ld.global.u32 	%r803, [%rd9+188];
	xor.b32  	%r1096, %r1096, %r803;
	ld.global.u32 	%r804, [%rd9+192];
	xor.b32  	%r1095, %r1095, %r804;
	ld.global.u32 	%r805, [%rd9+196];
	xor.b32  	%r1094, %r1094, %r805;
$L__BB0_63:
	and.b32  	%r807, %r734, 1024;
	setp.eq.s32 	%p36, %r807, 0;
	@%p36 bra 	$L__BB0_65;
	ld.global.u32 	%r808, [%rd9+200];
	xor.b32  	%r1098, %r1098, %r808;
	ld.global.u32 	%r809, [%rd9+204];
	xor.b32  	%r1097, %r1097, %r809;
	ld.global.u32 	%r810, [%rd9+208];
	xor.b32  	%r1096, %r1096, %r810;
	ld.global.u32 	%r811, [%rd9+212];
	xor.b32  	%r1095, %r1095, %r811;
	ld.global.u32 	%r812, [%rd9+216];
	xor.b32  	%r1094, %r1094, %r812;
$L__BB0_65:
	and.b32  	%r814, %r734, 2048;
	setp.eq.s32 	%p37, %r814, 0;
	@%p37 bra 	$L__BB0_67;
	ld.global.u32 	%r815, [%rd9+220];
	xor.b32  	%r1098, %r1098, %r815;
	ld.global.u32 	%r816, [%rd9+224];
	xor.b32  	%r1097, %r1097, %r816;
	ld.global.u32 	%r817, [%rd9+228];
	xor.b32  	%r1096, %r1096, %r817;
	ld.global.u32 	%r818, [%rd9+232];
	xor.b32  	%r1095, %r1095, %r818;
	ld.global.u32 	%r819, [%rd9+236];
	xor.b32  	%r1094, %r1094, %r819;
$L__BB0_67:
	and.b32  	%r821, %r734, 4096;
	setp.eq.s32 	%p38, %r821, 0;
	@%p38 bra 	$L__BB0_69;
	ld.global.u32 	%r822, [%rd9+240];
	xor.b32  	%r1098, %r1098, %r822;
	ld.global.u32 	%r823, [%rd9+244];
	xor.b32  	%r1097, %r1097, %r823;
	ld.global.u32 	%r824, [%rd9+248];
	xor.b32  	%r1096, %r1096, %r824;
	ld.global.u32 	%r825, [%rd9+252];
	xor.b32  	%r1095, %r1095, %r825;
	ld.global.u32 	%r826, [%rd9+256];
	xor.b32  	%r1094, %r1094, %r826;
$L__BB0_69:
	and.b32  	%r828, %r734, 8192;
	setp.eq.s32 	%p39, %r828, 0;
	@%p39 bra 	$L__BB0_71;
	ld.global.u32 	%r829, [%rd9+260];
	xor.b32  	%r1098, %r1098, %r829;
	ld.global.u32 	%r830, [%rd9+264];
	xor.b32  	%r1097, %r1097, %r830;
	ld.global.u32 	%r831, [%rd9+268];
	xor.b32  	%r1096, %r1096, %r831;
	ld.global.u32 	%r832, [%rd9+272];
	xor.b32  	%r1095, %r1095, %r832;
	ld.global.u32 	%r833, [%rd9+276];
	xor.b32  	%r1094, %r1094, %r833;
$L__BB0_71:
	and.b32  	%r835, %r734, 16384;
	setp.eq.s32 	%p40, %r835, 0;
	@%p40 bra 	$L__BB0_73;
	ld.global.u32 	%r836, [%rd9+280];
	xor.b32  	%r1098, %r1098, %r836;
	ld.global.u32 	%r837, [%rd9+284];
	xor.b32  	%r1097, %r1097, %r837;
	ld.global.u32 	%r838, [%rd9+288];
	xor.b32  	%r1096, %r1096, %r838;
	ld.global.u32 	%r839, [%rd9+292];
	xor.b32  	%r1095, %r1095, %r839;
	ld.global.u32 	%r840, [%rd9+296];
	xor.b32  	%r1094, %r1094, %r840;
$L__BB0_73:
	and.b32  	%r842, %r734, 32768;
	setp.eq.s32 	%p41, %r842, 0;
	@%p41 bra 	$L__BB0_75;
	ld.global.u32 	%r843, [%rd9+300];
	xor.b32  	%r1098, %r1098, %r843;
	ld.global.u32 	%r844, [%rd9+304];
	xor.b32  	%r1097, %r1097, %r844;
	ld.global.u32 	%r845, [%rd9+308];
	xor.b32  	%r1096, %r1096, %r845;
	ld.global.u32 	%r846, [%rd9+312];
	xor.b32  	%r1095, %r1095, %r846;
	ld.global.u32 	%r847, [%rd9+316];
	xor.b32  	%r1094, %r1094, %r847;
$L__BB0_75:
	add.s32 	%r1185, %r1185, 16;
	setp.ne.s32 	%p42, %r1185, 32;
	@%p42 bra 	$L__BB0_43;
	mad.lo.s32 	%r848, %r1179, -31, %r199;
	add.s32 	%r1179, %r848, 1;
	setp.ne.s32 	%p43, %r1179, 5;
	@%p43 bra 	$L__BB0_42;
	st.local.u32 	[%rd3+4], %r1098;
	st.local.v2.u32 	[%rd3+8], {%r1097, %r1096};
	st.local.v2.u32 	[%rd3+16], {%r1095, %r1094};
	setp.ne.s64 	%p44, %rd6, 3;
	@%p44 bra 	$L__BB0_115;
	mov.b32 	%r1094, 0;
	mov.u32 	%r1095, %r1094;
	mov.u32 	%r1096, %r1094;
	mov.u32 	%r1097, %r1094;
	mov.u32 	%r1098, %r1094;
	mov.u32 	%r1271, %r1094;
$L__BB0_79:
	mul.wide.u32 	%rd27, %r1271, 4;
	add.s64 	%rd28, %rd3, %rd27;
	ld.local.u32 	%r374, [%rd28+4];
	shl.b32 	%r375, %r1271, 5;
	mov.b32 	%r1277, 0;
$L__BB0_80:
	.pragma "nounroll";
	shr.u32 	%r851, %r374, %r1277;
	and.b32  	%r852, %r851, 1;
	setp.eq.b32 	%p45, %r852, 1;
	not.pred 	%p46, %p45;
	add.s32 	%r853, %r375, %r1277;
	mul.lo.s32 	%r854, %r853, 5;
	mul.wide.u32 	%rd29, %r854, 4;
	add.s64 	%rd10, %rd7, %rd29;
	@%p46 bra 	$L__BB0_82;
	ld.global.u32 	%r855, [%rd10];
	xor.b32  	%r1098, %r1098, %r855;
	ld.global.u32 	%r856, [%rd10+4];
	xor.b32  	%r1097, %r1097, %r856;
	ld.global.u32 	%r857, [%rd10+8];
	xor.b32  	%r1096, %r1096, %r857;
	ld.global.u32 	%r858, [%rd10+12];
	xor.b32  	%r1095, %r1095, %r858;
	ld.global.u32 	%r859, [%rd10+16];
	xor.b32  	%r1094, %r1094, %r859;
$L__BB0_82:
	and.b32  	%r861, %r851, 2;
	setp.eq.s32 	%p47, %r861, 0;
	@%p47 bra 	$L__BB0_84;
	ld.global.u32 	%r862, [%rd10+20];
	xor.b32  	%r1098, %r1098, %r862;
	ld.global.u32 	%r863, [%rd10+24];
	xor.b32  	%r1097, %r1097, %r863;
	ld.global.u32 	%r864, [%rd10+28];
	xor.b32  	%r1096, %r1096, %r864;
	ld.global.u32 	%r865, [%rd10+32];
	xor.b32  	%r1095, %r1095, %r865;
	ld.global.u32 	%r866, [%rd10+36];
	xor.b32  	%r1094, %r1094, %r866;
$L__BB0_84:
	and.b32  	%r868, %r851, 4;
	setp.eq.s32 	%p48, %r868, 0;
	@%p48 bra 	$L__BB0_86;
	ld.global.u32 	%r869, [%rd10+40];
	xor.b32  	%r1098, %r1098, %r869;
	ld.global.u32 	%r870, [%rd10+44];
	xor.b32  	%r1097, %r1097, %r870;
	ld.global.u32 	%r871, [%rd10+48];
	xor.b32  	%r1096, %r1096, %r871;
	ld.global.u32 	%r872, [%rd10+52];
	xor.b32  	%r1095, %r1095, %r872;
	ld.global.u32 	%r873, [%rd10+56];
	xor.b32  	%r1094, %r1094, %r873;
$L__BB0_86:
	and.b32  	%r875, %r851, 8;
	setp.eq.s32 	%p49, %r875, 0;
	@%p49 bra 	$L__BB0_88;
	ld.global.u32 	%r876, [%rd10+60];
	xor.b32  	%r1098, %r1098, %r876;
	ld.global.u32 	%r877, [%rd10+64];
	xor.b32  	%r1097, %r1097, %r877;
	ld.global.u32 	%r878, [%rd10+68];
	xor.b32  	%r1096, %r1096, %r878;
	ld.global.u32 	%r879, [%rd10+72];
	xor.b32  	%r1095, %r1095, %r879;
	ld.global.u32 	%r880, [%rd10+76];
	xor.b32  	%r1094, %r1094, %r880;
$L__BB0_88:
	and.b32  	%r882, %r851, 16;
	setp.eq.s32 	%p50, %r882, 0;
	@%p50 bra 	$L__BB0_90;
	ld.global.u32 	%r883, [%rd10+80];
	xor.b32  	%r1098, %r1098, %r883;
	ld.global.u32 	%r884, [%rd10+84];
	xor.b32  	%r1097, %r1097, %r884;
	ld.global.u32 	%r885, [%rd10+88];
	xor.b32  	%r1096, %r1096, %r885;
	ld.global.u32 	%r886, [%rd10+92];
	xor.b32  	%r1095, %r1095, %r886;
	ld.global.u32 	%r887, [%rd10+96];
	xor.b32  	%r1094, %r1094, %r887;
$L__BB0_90:
	and.b32  	%r889, %r851, 32;
	setp.eq.s32 	%p51, %r889, 0;
	@%p51 bra 	$L__BB0_92;
	ld.global.u32 	%r890, [%rd10+100];
	xor.b32  	%r1098, %r1098, %r890;
	ld.global.u32 	%r891, [%rd10+104];
	xor.b32  	%r1097, %r1097, %r891;
	ld.global.u32 	%r892, [%rd10+108];
	xor.b32  	%r1096, %r1096, %r892;
	ld.global.u32 	%r893, [%rd10+112];
	xor.b32  	%r1095, %r1095, %r893;
	ld.global.u32 	%r894, [%rd10+116];
	xor.b32  	%r1094, %r1094, %r894;
$L__BB0_92:
	and.b32  	%r896, %r851, 64;
	setp.eq.s32 	%p52, %r896, 0;
	@%p52 bra 	$L__BB0_94;
	ld.global.u32 	%r897, [%rd10+120];
	xor.b32  	%r1098, %r1098, %r897;
	ld.global.u32 	%r898, [%rd10+124];
	xor.b32  	%r1097, %r1097, %r898;
	ld.global.u32 	%r899, [%rd10+128];
	xor.b32  	%r1096, %r1096, %r899;
	ld.global.u32 	%r900, [%rd10+132];
	xor.b32  	%r1095, %r1095, %r900;
	ld.global.u32 	%r901, [%rd10+136];
	xor.b32  	%r1094, %r1094, %r901;
$L__BB0_94:
	and.b32  	%r903, %r851, 128;
	setp.eq.s32 	%p53, %r903, 0;
	@%p53 bra 	$L__BB0_96;
	ld.global.u32 	%r904, [%rd10+140];
	xor.b32  	%r1098, %r1098, %r904;
	ld.global.u32 	%r905, [%rd10+144];
	xor.b32  	%r1097, %r1097, %r905;
	ld.global.u32 	%r906, [%rd10+148];
	xor.b32  	%r1096, %r1096, %r906;
	ld.global.u32 	%r907, [%rd10+152];
	xor.b32  	%r1095, %r1095, %r907;
	ld.global.u32 	%r908, [%rd10+156];
	xor.b32  	%r1094, %r1094, %r908;
$L__BB0_96:
	and.b32  	%r910, %r851, 256;
	setp.eq.s32 	%p54, %r910, 0;
	@%p54 bra 	$L__BB0_98;
	ld.global.u32 	%r911, [%rd10+160];
	xor.b32  	%r1098, %r1098, %r911;
	ld.global.u32 	%r912, [%rd10+164];
	xor.b32  	%r1097, %r1097, %r912;
	ld.global.u32 	%r913, [%rd10+168];
	xor.b32  	%r1096, %r1096, %r913;
	ld.global.u32 	%r914, [%rd10+172];
	xor.b32  	%r1095, %r1095, %r914;
	ld.global.u32 	%r915, [%rd10+176];
	xor.b32  	%r1094, %r1094, %r915;
$L__BB0_98:
	and.b32  	%r917, %r851, 512;
	setp.eq.s32 	%p55, %r917, 0;
	@%p55 bra 	$L__BB0_100;
	ld.global.u32 	%r918, [%rd10+180];
	xor.b32  	%r1098, %r1098, %r918;
	ld.global.u32 	%r919, [%rd10+184];
	xor.b32  	%r1097, %r1097, %r919;
	ld.global.u32 	%r920, [%rd10+188];
	xor.b32  	%r1096, %r1096, %r920;
	ld.global.u32 	%r921, [%rd10+192];
	xor.b32  	%r1095, %r1095, %r921;
	ld.global.u32 	%r922, [%rd10+196];
	xor.b32  	%r1094, %r1094, %r922;
$L__BB0_100:
	and.b32  	%r924, %r851, 1024;
	setp.eq.s32 	%p56, %r924, 0;
	@%p56 bra 	$L__BB0_102;
	ld.global.u32 	%r925, [%rd10+200];
	xor.b32  	%r1098, %r1098, %r925;
	ld.global.u32 	%r926, [%rd10+204];
	xor.b32  	%r1097, %r1097, %r926;
	ld.global.u32 	%r927, [%rd10+208];
	xor.b32  	%r1096, %r1096, %r927;
	ld.global.u32 	%r928, [%rd10+212];
	xor.b32  	%r1095, %r1095, %r928;
	ld.global.u32 	%r929, [%rd10+216];
	xor.b32  	%r1094, %r1094, %r929;
$L__BB0_102:
	and.b32  	%r931, %r851, 2048;
	setp.eq.s32 	%p57, %r931, 0;
	@%p57 bra 	$L__BB0_104;
	ld.global.u32 	%r932, [%rd10+220];
	xor.b32  	%r1098, %r1098, %r932;
	ld.global.u32 	%r933, [%rd10+224];
	xor.b32  	%r1097, %r1097, %r933;
	ld.global.u32 	%r934, [%rd10+228];
	xor.b32  	%r1096, %r1096, %r934;
	ld.global.u32 	%r935, [%rd10+232];
	xor.b32  	%r1095, %r1095, %r935;
	ld.global.u32 	%r936, [%rd10+236];
	xor.b32  	%r1094, %r1094, %r936;
$L__BB0_104:
	and.b32  	%r938, %r851, 4096;
	setp.eq.s32 	%p58, %r938, 0;
	@%p58 bra 	$L__BB0_106;
	ld.global.u32 	%r939, [%rd10+240];
	xor.b32  	%r1098, %r1098, %r939;
	ld.global.u32 	%r940, [%rd10+244];
	xor.b32  	%r1097, %r1097, %r940;
	ld.global.u32 	%r941, [%rd10+248];
	xor.b32  	%r1096, %r1096, %r941;
	ld.global.u32 	%r942, [%rd10+252];
	xor.b32  	%r1095, %r1095, %r942;
	ld.global.u32 	%r943, [%rd10+256];
	xor.b32  	%r1094, %r1094, %r943;
$L__BB0_106:
	and.b32  	%r945, %r851, 8192;
	setp.eq.s32 	%p59, %r945, 0;
	@%p59 bra 	$L__BB0_108;
	ld.global.u32 	%r946, [%rd10+260];
	xor.b32  	%r1098, %r1098, %r946;
	ld.global.u32 	%r947, [%rd10+264];
	xor.b32  	%r1097, %r1097, %r947;
	ld.global.u32 	%r948, [%rd10+268];
	xor.b32  	%r1096, %r1096, %r948;
	ld.global.u32 	%r949, [%rd10+272];
	xor.b32  	%r1095, %r1095, %r949;
	ld.global.u32 	%r950, [%rd10+276];
	xor.b32  	%r1094, %r1094, %r950;
$L__BB0_108:
	and.b32  	%r952, %r851, 16384;
	setp.eq.s32 	%p60, %r952, 0;
	@%p60 bra 	$L__BB0_110;
	ld.global.u32 	%r953, [%rd10+280];
	xor.b32  	%r1098, %r1098, %r953;
	ld.global.u32 	%r954, [%rd10+284];
	xor.b32  	%r1097, %r1097, %r954;
	ld.global.u32 	%r955, [%rd10+288];
	xor.b32  	%r1096, %r1096, %r955;
	ld.global.u32 	%r956, [%rd10+292];
	xor.b32  	%r1095, %r1095, %r956;
	ld.global.u32 	%r957, [%rd10+296];
	xor.b32  	%r1094, %r1094, %r957;
$L__BB0_110:
	and.b32  	%r959, %r851, 32768;
	setp.eq.s32 	%p61, %r959, 0;
	@%p61 bra 	$L__BB0_112;
	ld.global.u32 	%r960, [%rd10+300];
	xor.b32  	%r1098, %r1098, %r960;
	ld.global.u32 	%r961, [%rd10+304];
	xor.b32  	%r1097, %r1097, %r961;
	ld.global.u32 	%r962, [%rd10+308];
	xor.b32  	%r1096, %r1096, %r962;
	ld.global.u32 	%r963, [%rd10+312];
	xor.b32  	%r1095, %r1095, %r963;
	ld.global.u32 	%r964, [%rd10+316];
	xor.b32  	%r1094, %r1094, %r964;
$L__BB0_112:
	add.s32 	%r1277, %r1277, 16;
	setp.ne.s32 	%p62, %r1277, 32;
	@%p62 bra 	$L__BB0_80;
	mad.lo.s32 	%r965, %r1271, -31, %r375;
	add.s32 	%r1271, %r965, 1;
	setp.ne.s32 	%p63, %r1271, 5;
	@%p63 bra 	$L__BB0_79;
	st.local.u32 	[%rd3+4], %r1098;
	st.local.v2.u32 	[%rd3+8], {%r1097, %r1096};
	st.local.v2.u32 	[%rd3+16], {%r1095, %r1094};
$L__BB0_115:
	shr.u64 	%rd49, %rd5, 2;
	add.s32 	%r1081, %r1081, 1;
	setp.gt.u64 	%p64, %rd5, 3;
	@%p64 bra 	$L__BB0_3;
$L__BB0_116:
	ld.param.u64 	%rd47, [_Z16gpu_trunc_normaliPfS_S_S_S__param_1];
	cvta.to.global.u64 	%rd30, %rd14;
	mul.wide.s32 	%rd31, %r3, 4;
	add.s64 	%rd32, %rd30, %rd31;
	ld.global.f32 	%f1, [%rd32];
	abs.f32 	%f41, %f1;
	setp.equ.f32 	%p65, %f41, 0f7F800000;
	cvta.to.global.u64 	%rd33, %rd47;
	add.s64 	%rd12, %rd33, %rd31;
	@%p65 bra 	$L__BB0_125;
	add.s64 	%rd35, %rd2, %rd31;
	ld.global.f32 	%f408, [%rd35];
$L__BB0_118:
	abs.f32 	%f209, %f408;
	setp.equ.f32 	%p91, %f209, 0f7F800000;
	@%p91 bra 	$L__BB0_136;
	ld.global.f32 	%f410, [%rd12];
$L__BB0_120:
	add.s64 	%rd43, %rd1, %rd31;
	ld.global.f32 	%f33, [%rd43];
	mov.b32 	%r1388, 0;
	mov.f32 	%f412, 0f00000000;
	mov.u32 	%r1389, %r1388;
	mov.u32 	%r1391, %r1094;
	mov.u32 	%r1392, %r1095;
	mov.u32 	%r1393, %r1096;
$L__BB0_121:
	setp.eq.s32 	%p117, %r1388, 1;
	mov.b32 	%r1388, 0;
	mov.f32 	%f413, %f412;
	@%p117 bra 	$L__BB0_123;
	shr.u32 	%r1057, %r1098, 2;
	xor.b32  	%r1058, %r1057, %r1098;
	shl.b32 	%r1059, %r1094, 4;
	shl.b32 	%r1060, %r1058, 1;
	xor.b32  	%r1061, %r1060, %r1059;
	xor.b32  	%r1062, %r1061, %r1058;
	xor.b32  	%r1392, %r1062, %r1094;
	add.s32 	%r1063, %r1390, %r1392;
	add.s32 	%r1064, %r1063, 362437;
	shr.u32 	%r1065, %r1097, 2;
	xor.b32  	%r1066, %r1065, %r1097;
	shl.b32 	%r1067, %r1392, 4;
	shl.b32 	%r1068, %r1066, 1;
	xor.b32  	%r1069, %r1068, %r1067;
	xor.b32  	%r1070, %r1069, %r1066;
	xor.b32  	%r1391, %r1070, %r1392;
	add.s32 	%r1390, %r1390, 724874;
	add.s32 	%r1071, %r1391, %r1390;
	cvt.rn.f32.u32 	%f378, %r1064;
	fma.rn.f32 	%f379, %f378, 0f2F800000, 0f2F000000;
	cvt.rn.f32.u32 	%f380, %r1071;
	fma.rn.f32 	%f381, %f380, 0f30C90FDB, 0f30490FDB;
	setp.lt.f32 	%p118, %f379, 0f00800000;
	mul.f32 	%f382, %f379, 0f4B000000;
	selp.f32 	%f383, %f382, %f379, %p118;
	selp.f32 	%f384, 0fC1B80000, 0f00000000, %p118;
	mov.b32 	%r1072, %f383;
	add.s32 	%r1073, %r1072, -1059760811;
	and.b32  	%r1074, %r1073, -8388608;
	sub.s32 	%r1075, %r1072, %r1074;
	mov.b32 	%f385, %r1075;
	cvt.rn.f32.s32 	%f386, %r1074;
	fma.rn.f32 	%f387, %f386, 0f34000000, %f384;
	add.f32 	%f388, %f385, 0fBF800000;
	fma.rn.f32 	%f389, %f388, 0fBE055027, 0f3E1039F6;
	fma.rn.f32 	%f390, %f389, %f388, 0fBDF8CDCC;
	fma.rn.f32 	%f391, %f390, %f388, 0f3E0F2955;
	fma.rn.f32 	%f392, %f391, %f388, 0fBE2AD8B9;
	fma.rn.f32 	%f393, %f392, %f388, 0f3E4CED0B;
	fma.rn.f32 	%f394, %f393, %f388, 0fBE7FFF22;
	fma.rn.f32 	%f395, %f394, %f388, 0f3EAAAA78;
	fma.rn.f32 	%f396, %f395, %f388, 0fBF000000;
	mul.f32 	%f397, %f388, %f396;
	fma.rn.f32 	%f398, %f397, %f388, %f388;
	fma.rn.f32 	%f399, %f387, 0f3F317218, %f398;
	setp.gt.u32 	%p119, %r1072, 2139095039;
	fma.rn.f32 	%f400, %f383, 0f7F800000, 0f7F800000;
	selp.f32 	%f401, %f400, %f399, %p119;
	setp.eq.f32 	%p120, %f383, 0f00000000;
	mul.f32 	%f402, %f401, 0fC0000000;
	selp.f32 	%f403, 0f7F800000, %f402, %p120;
	sqrt.rn.f32 	%f404, %f403;
	sin.approx.f32 	%f405, %f381;
	cos.approx.f32 	%f406, %f381;
	mul.f32 	%f413, %f404, %f405;
	mul.f32 	%f412, %f404, %f406;
	mov.b32 	%r1388, 1;
	mov.u32 	%r1393, %r1094;
	mov.u32 	%r1097, %r1095;
	mov.u32 	%r1098, %r1096;
$L__BB0_123:
	fma.rn.f32 	%f414, %f33, %f413, %f410;
	setp.gtu.f32 	%p121, %f1, %f414;
	@%p121 bra 	$L__BB0_145;
	setp.gtu.f32 	%p122, %f414, %f408;
	setp.lt.u32 	%p123, %r1389, 99;
	and.pred  	%p124, %p122, %p123;
	@%p124 bra 	$L__BB0_146;
	bra.uni 	$L__BB0_134;
$L__BB0_125:
	add.s64 	%rd37, %rd2, %rd31;
	ld.global.f32 	%f408, [%rd37];
	ld.global.f32 	%f4, [%rd12];
	setp.gtu.f32 	%p66, %f408, %f4;
	@%p66 bra 	$L__BB0_118;
	add.s64 	%rd39, %rd1, %rd31;
	ld.global.f32 	%f5, [%rd39];
	sub.f32 	%f42, %f408, %f4;
	div.rn.f32 	%f43, %f42, %f5;
	setp.lt.f32 	%p67, %f43, 0f00000000;
	selp.f32 	%f6, 0fBF800000, 0f3F800000, %p67;
	mul.f32 	%f7, %f43, %f6;
	abs.f32 	%f44, %f7;
	setp.lt.f32 	%p68, %f44, 0f00800000;
	mul.f32 	%f46, %f44, 0f4B800000;
	selp.f32 	%f47, %f46, %f44, %p68;
	selp.f32 	%f48, 0fC1C00000, 0f00000000, %p68;
	mov.b32 	%r967, %f47;
	add.s32 	%r968, %r967, -1060439283;
	and.b32  	%r969, %r968, -8388608;
	sub.s32 	%r970, %r967, %r969;
	mov.b32 	%f49, %r970;
	cvt.rn.f32.s32 	%f50, %r969;
	fma.rn.f32 	%f51, %f50, 0f34000000, %f48;
	add.f32 	%f52, %f49, 0fBF800000;
	add.f32 	%f53, %f49, 0f3F800000;
	rcp.approx.ftz.f32 	%f54, %f53;
	add.f32 	%f55, %f52, %f52;
	mul.f32 	%f56, %f55, %f54;
	mul.f32 	%f57, %f56, %f56;
	sub.f32 	%f58, %f52, %f56;
	add.f32 	%f59, %f58, %f58;
	neg.f32 	%f60, %f56;
	fma.rn.f32 	%f61, %f60, %f52, %f59;
	mul.rn.f32 	%f62, %f54, %f61;
	fma.rn.f32 	%f63, %f57, 0f3A2C32E4, 0f3B52E7DB;
	fma.rn.f32 	%f64, %f63, %f57, 0f3C93BB73;
	fma.rn.f32 	%f65, %f64, %f57, 0f3DF6384F;
	mul.rn.f32 	%f66, %f65, %f57;
	fma.rn.f32 	%f67, %f56, 0f3FB8AA3B, %f51;
	sub.f32 	%f68, %f51, %f67;
	fma.rn.f32 	%f69, %f56, 0f3FB8AA3B, %f68;
	fma.rn.f32 	%f70, %f62, 0f3FB8AA3B, %f69;
	fma.rn.f32 	%f71, %f56, 0f32A55E34, %f70;
	mul.f32 	%f72, %f66, 0f40400000;
	fma.rn.f32 	%f73, %f72, %f62, %f71;
	fma.rn.f32 	%f74, %f66, %f56, %f73;
	add.rn.f32 	%f75, %f67, %f74;
	neg.f32 	%f76, %f67;
	add.rn.f32 	%f77, %f75, %f76;
	neg.f32 	%f78, %f77;
	add.rn.f32 	%f79, %f74, %f78;
	mov.f32 	%f80, 0f40000000;
	mul.rn.f32 	%f81, %f75, %f80;
	neg.f32 	%f82, %f81;
	fma.rn.f32 	%f83, %f75, 0f40000000, %f82;
	fma.rn.f32 	%f84, %f79, 0f40000000, %f83;
	cvt.rni.f32.f32 	%f85, %f81;
	sub.f32 	%f86, %f81, %f85;
	add.f32 	%f87, %f86, %f84;
	fma.rn.f32 	%f88, %f87, 0f391FCB8E, 0f3AAF85ED;
	fma.rn.f32 	%f89, %f88, %f87, 0f3C1D9856;
	fma.rn.f32 	%f90, %f89, %f87, 0f3D6357BB;
	fma.rn.f32 	%f91, %f90, %f87, 0f3E75FDEC;
	fma.rn.f32 	%f92, %f91, %f87, 0f3F317218;
	fma.rn.f32 	%f93, %f92, %f87, 0f3F800000;
	cvt.rzi.s32.f32 	%r971, %f85;
	setp.gt.f32 	%p69, %f85, 0f00000000;
	selp.b32 	%r972, 0, -2097152000, %p69;
	add.s32 	%r973, %r972, 2130706432;
	mov.b32 	%f94, %r973;
	mul.f32 	%f95, %f93, %f94;
	shl.b32 	%r974, %r971, 23;
	sub.s32 	%r975, %r974, %r972;
	mov.b32 	%f96, %r975;
	mul.f32 	%f97, %f95, %f96;
	abs.f32 	%f98, %f81;
	setp.gt.f32 	%p70, %f98, 0f43180000;
	setp.lt.f32 	%p71, %f81, 0f00000000;
	selp.f32 	%f99, 0f00000000, 0f7F800000, %p71;
	selp.f32 	%f100, %f99, %f97, %p70;
	setp.eq.f32 	%p72, %f7, 0f3F800000;
	setp.nan.f32 	%p73, %f44, %f44;
	setp.eq.f32 	%p74, %f7, 0f00000000;
	setp.eq.f32 	%p75, %f44, 0f7F800000;
	add.f32 	%f101, %f7, %f7;
	mov.b32 	%r976, %f101;
	and.b32  	%r977, %r976, 2147483647;
	mov.b32 	%f102, %r977;
	add.rn.f32 	%f103, %f7, %f80;
	selp.f32 	%f104, %f102, %f100, %p75;
	selp.f32 	%f105, %f102, %f104, %p74;
	selp.f32 	%f106, %f103, %f105, %p73;
	add.f32 	%f107, %f106, 0f40800000;
	selp.f32 	%f108, 0f40A00000, %f107, %p72;
	sqrt.rn.f32 	%f109, %f108;
	add.f32 	%f110, %f7, %f109;
	mul.f32 	%f8, %f110, 0f3F000000;
	mov.b32 	%r1374, 0;
$L__BB0_127:
	mov.u32 	%r561, %r1374;
	mov.u32 	%r560, %r1098;
	mov.u32 	%r559, %r1097;
	mov.u32 	%r1098, %r1096;
	mov.u32 	%r1097, %r1095;
	mov.u32 	%r1096, %r1094;
	shr.u32 	%r978, %r560, 2;
	xor.b32  	%r979, %r978, %r560;
	shl.b32 	%r980, %r1096, 4;
	shl.b32 	%r981, %r979, 1;
	xor.b32  	%r982, %r981, %r980;
	xor.b32  	%r983, %r982, %r979;
	xor.b32  	%r1095, %r983, %r1096;
	add.s32 	%r984, %r1390, %r1095;
	add.s32 	%r985, %r984, 362437;
	cvt.rn.f32.u32 	%f112, %r985;
	fma.rn.f32 	%f113, %f112, 0f2F800000, 0f2F000000;
	mov.f32 	%f407, 0f3F800000;
	sub.f32 	%f114, %f407, %f113;
	setp.lt.f32 	%p76, %f114, 0f00800000;
	mul.f32 	%f115, %f114, 0f4B000000;
	selp.f32 	%f116, %f115, %f114, %p76;
	selp.f32 	%f117, 0fC1B80000, 0f00000000, %p76;
	mov.b32 	%r986, %f116;
	add.s32 	%r987, %r986, -1059760811;
	and.b32  	%r988, %r987, -8388608;
	sub.s32 	%r989, %r986, %r988;
	mov.b32 	%f118, %r989;
	cvt.rn.f32.s32 	%f119, %r988;
	fma.rn.f32 	%f120, %f119, 0f34000000, %f117;
	add.f32 	%f121, %f118, 0fBF800000;
	fma.rn.f32 	%f122, %f121, 0fBE055027, 0f3E1039F6;
	fma.rn.f32 	%f123, %f122, %f121, 0fBDF8CDCC;
	fma.rn.f32 	%f124, %f123, %f121, 0f3E0F2955;
	fma.rn.f32 	%f125, %f124, %f121, 0fBE2AD8B9;
	fma.rn.f32 	%f126, %f125, %f121, 0f3E4CED0B;
	fma.rn.f32 	%f127, %f126, %f121, 0fBE7FFF22;
	fma.rn.f32 	%f128, %f127, %f121, 0f3EAAAA78;
	fma.rn.f32 	%f129, %f128, %f121, 0fBF000000;
	mul.f32 	%f130, %f121, %f129;
	fma.rn.f32 	%f131, %f130, %f121, %f121;
	fma.rn.f32 	%f132, %f120, 0f3F317218, %f131;
	setp.gt.u32 	%p77, %r986, 2139095039;
	fma.rn.f32 	%f133, %f116, 0f7F800000, 0f7F800000;
	selp.f32 	%f134, %f133, %f132, %p77;
	setp.eq.f32 	%p78, %f116, 0f00000000;
	selp.f32 	%f135, 0fFF800000, %f134, %p78;
	div.rn.f32 	%f136, %f135, %f8;
	sub.f32 	%f9, %f7, %f136;
	sub.f32 	%f10, %f9, %f8;
	abs.f32 	%f11, %f10;
	setp.eq.f32 	%p79, %f10, 0f3F800000;
	@%p79 bra 	$L__BB0_132;
	setp.num.f32 	%p80, %f11, %f11;
	@%p80 bra 	$L__BB0_130;
	mov.f32 	%f192, 0f40000000;
	add.rn.f32 	%f407, %f10, %f192;
	bra.uni 	$L__BB0_132;
$L__BB0_130:
	setp.lt.f32 	%p81, %f11, 0f00800000;
	mul.f32 	%f137, %f11, 0f4B800000;
	selp.f32 	%f138, %f137, %f11, %p81;
	mov.b32 	%r990, %f138;
	add.s32 	%r991, %r990, -1060439283;
	and.b32  	%r992, %r991, -8388608;
	sub.s32 	%r993, %r990, %r992;
	mov.b32 	%f139, %r993;
	cvt.rn.f32.s32 	%f140, %r992;
	selp.f32 	%f141, 0fC1C00000, 0f00000000, %p81;
	fma.rn.f32 	%f142, %f140, 0f34000000, %f141;
	add.f32 	%f143, %f139, 0fBF800000;
	add.f32 	%f144, %f139, 0f3F800000;
	rcp.approx.ftz.f32 	%f145, %f144;
	add.f32 	%f146, %f143, %f143;
	mul.f32 	%f147, %f146, %f145;
	mul.f32 	%f148, %f147, %f147;
	neg.f32 	%f149, %f147;
	sub.f32 	%f150, %f143, %f147;
	add.f32 	%f151, %f150, %f150;
	fma.rn.f32 	%f152, %f149, %f143, %f151;
	mul.rn.f32 	%f153, %f145, %f152;
	fma.rn.f32 	%f154, %f148, 0f3A2C32E4, 0f3B52E7DB;
	fma.rn.f32 	%f155, %f154, %f148, 0f3C93BB73;
	fma.rn.f32 	%f156, %f155, %f148, 0f3DF6384F;
	mul.rn.f32 	%f157, %f156, %f148;
	fma.rn.f32 	%f158, %f147, 0f3FB8AA3B, %f142;
	mul.f32 	%f159, %f157, 0f40400000;
	sub.f32 	%f160, %f142, %f158;
	fma.rn.f32 	%f161, %f147, 0f3FB8AA3B, %f160;
	fma.rn.f32 	%f162, %f153, 0f3FB8AA3B, %f161;
	fma.rn.f32 	%f163, %f147, 0f32A55E34, %f162;
	fma.rn.f32 	%f164, %f159, %f153, %f163;
	fma.rn.f32 	%f165, %f157, %f147, %f164;
	add.rn.f32 	%f166, %f158, %f165;
	mov.f32 	%f167, 0f40000000;
	mul.rn.f32 	%f168, %f166, %f167;
	cvt.rni.f32.f32 	%f169, %f168;
	sub.f32 	%f170, %f168, %f169;
	neg.f32 	%f171, %f168;
	fma.rn.f32 	%f172, %f166, 0f40000000, %f171;
	neg.f32 	%f173, %f158;
	add.rn.f32 	%f174, %f166, %f173;
	neg.f32 	%f175, %f174;
	add.rn.f32 	%f176, %f165, %f175;
	fma.rn.f32 	%f177, %f176, 0f40000000, %f172;
	add.f32 	%f178, %f170, %f177;
	setp.gt.f32 	%p82, %f169, 0f00000000;
	selp.b32 	%r994, 0, -2097152000, %p82;
	setp.neu.f32 	%p83, %f10, 0f00000000;
	setp.neu.f32 	%p84, %f11, 0f7F800000;
	setp.lt.f32 	%p85, %f168, 0f00000000;
	selp.f32 	%f179, 0f00000000, 0f7F800000, %p85;
	abs.f32 	%f180, %f168;
	setp.gt.f32 	%p86, %f180, 0f43180000;
	cvt.rzi.s32.f32 	%r995, %f169;
	shl.b32 	%r996, %r995, 23;
	sub.s32 	%r997, %r996, %r994;
	mov.b32 	%f181, %r997;
	add.s32 	%r998, %r994, 2130706432;
	mov.b32 	%f182, %r998;
	fma.rn.f32 	%f183, %f178, 0f391FCB8E, 0f3AAF85ED;
	fma.rn.f32 	%f184, %f183, %f178, 0f3C1D9856;
	fma.rn.f32 	%f185, %f184, %f178, 0f3D6357BB;
	fma.rn.f32 	%f186, %f185, %f178, 0f3E75FDEC;
	fma.rn.f32 	%f187, %f186, %f178, 0f3F317218;
	fma.rn.f32 	%f188, %f187, %f178, 0f3F800000;
	mul.f32 	%f189, %f188, %f182;
	mul.f32 	%f190, %f189, %f181;
	selp.f32 	%f407, %f179, %f190, %p86;
	and.pred  	%p87, %p83, %p84;
	@%p87 bra 	$L__BB0_132;
	add.f32 	%f191, %f10, %f10;
	mov.b32 	%r999, %f191;
	and.b32  	%r1000, %r999, 2147483647;
	mov.b32 	%f407, %r1000;
$L__BB0_132:
	mul.f32 	%f193, %f407, 0fBF000000;
	fma.rn.f32 	%f194, %f193, 0f3BBB989D, 0f3F000000;
	cvt.sat.f32.f32 	%f195, %f194;
	mov.f32 	%f196, 0f4B400001;
	mov.f32 	%f197, 0f437C0000;
	fma.rm.f32 	%f198, %f195, %f197, %f196;
	add.f32 	%f199, %f198, 0fCB40007F;
	neg.f32 	%f200, %f199;
	fma.rn.f32 	%f201, %f193, 0f3FB8AA3B, %f200;
	fma.rn.f32 	%f202, %f193, 0f32A57060, %f201;
	mov.b32 	%r1001, %f198;
	shl.b32 	%r1002, %r1001, 23;
	mov.b32 	%f203, %r1002;
	ex2.approx.ftz.f32 	%f204, %f202;
	mul.f32 	%f205, %f204, %f203;
	shr.u32 	%r1003, %r559, 2;
	xor.b32  	%r1004, %r1003, %r559;
	shl.b32 	%r1005, %r1095, 4;
	shl.b32 	%r1006, %r1004, 1;
	xor.b32  	%r1007, %r1006, %r1005;
	xor.b32  	%r1008, %r1007, %r1004;
	xor.b32  	%r1094, %r1008, %r1095;
	add.s32 	%r1390, %r1390, 724874;
	add.s32 	%r1009, %r1094, %r1390;
	cvt.rn.f32.u32 	%f206, %r1009;
	fma.rn.f32 	%f207, %f206, 0f2F800000, 0f2F000000;
	setp.gtu.f32 	%p88, %f207, %f205;
	add.s32 	%r1374, %r561, 1;
	setp.lt.u32 	%p89, %r561, 99;
	and.pred  	%p90, %p88, %p89;
	@%p90 bra 	$L__BB0_127;
	mul.f32 	%f208, %f5, %f6;
	fma.rn.f32 	%f414, %f208, %f9, %f4;
$L__BB0_134:
	ld.param.u64 	%rd48, [_Z16gpu_trunc_normaliPfS_S_S_S__param_5];
	cvta.to.global.u64 	%rd44, %rd48;
	add.s64 	%rd46, %rd44, %rd31;
	st.global.f32 	[%rd46], %f414;
$L__BB0_135:
	ret;
$L__BB0_136:
	ld.global.f32 	%f410, [%rd12];
	setp.ltu.f32 	%p92, %f1, %f410;
	@%p92 bra 	$L__BB0_120;
	add.s64 	%rd41, %rd1, %rd31;
	ld.global.f32 	%f20, [%rd41];
	sub.f32 	%f210, %f1, %f410;
	div.rn.f32 	%f211, %f210, %f20;
	setp.lt.f32 	%p93, %f211, 0f00000000;
	selp.f32 	%f21, 0fBF800000, 0f3F800000, %p93;
	mul.f32 	%f22, %f211, %f21;
	abs.f32 	%f212, %f22;
	setp.lt.f32 	%p94, %f212, 0f00800000;
	mul.f32 	%f214, %f212, 0f4B800000;
	selp.f32 	%f215, %f214, %f212, %p94;
	selp.f32 	%f216, 0fC1C00000, 0f00000000, %p94;
	mov.b32 	%r1011, %f215;
	add.s32 	%r1012, %r1011, -1060439283;
	and.b32  	%r1013, %r1012, -8388608;
	sub.s32 	%r1014, %r1011, %r1013;
	mov.b32 	%f217, %r1014;
	cvt.rn.f32.s32 	%f218, %r1013;
	fma.rn.f32 	%f219, %f218, 0f34000000, %f216;
	add.f32 	%f220, %f217, 0fBF800000;
	add.f32 	%f221, %f217, 0f3F800000;
	rcp.approx.ftz.f32 	%f222, %f221;
	add.f32 	%f223, %f220, %f220;
	mul.f32 	%f224, %f223, %f222;
	mul.f32 	%f225, %f224, %f224;
	sub.f32 	%f226, %f220, %f224;
	add.f32 	%f227, %f226, %f226;
	neg.f32 	%f228, %f224;
	fma.rn.f32 	%f229, %f228, %f220, %f227;
	mul.rn.f32 	%f230, %f222, %f229;
	fma.rn.f32 	%f231, %f225, 0f3A2C32E4, 0f3B52E7DB;
	fma.rn.f32 	%f232, %f231, %f225, 0f3C93BB73;
	fma.rn.f32 	%f233, %f232, %f225, 0f3DF6384F;
	mul.rn.f32 	%f234, %f233, %f225;
	fma.rn.f32 	%f235, %f224, 0f3FB8AA3B, %f219;
	sub.f32 	%f236, %f219, %f235;
	fma.rn.f32 	%f237, %f224, 0f3FB8AA3B, %f236;
	fma.rn.f32 	%f238, %f230, 0f3FB8AA3B, %f237;
	fma.rn.f32 	%f239, %f224, 0f32A55E34, %f238;
	mul.f32 	%f240, %f234, 0f40400000;
	fma.rn.f32 	%f241, %f240, %f230, %f239;
	fma.rn.f32 	%f242, %f234, %f224, %f241;
	add.rn.f32 	%f243, %f235, %f242;
	neg.f32 	%f244, %f235;
	add.rn.f32 	%f245, %f243, %f244;
	neg.f32 	%f246, %f245;
	add.rn.f32 	%f247, %f242, %f246;
	mov.f32 	%f248, 0f40000000;
	mul.rn.f32 	%f249, %f243, %f248;
	neg.f32 	%f250, %f249;
	fma.rn.f32 	%f251, %f243, 0f40000000, %f250;
	fma.rn.f32 	%f252, %f247, 0f40000000, %f251;
	cvt.rni.f32.f32 	%f253, %f249;
	sub.f32 	%f254, %f249, %f253;
	add.f32 	%f255, %f254, %f252;
	fma.rn.f32 	%f256, %f255, 0f391FCB8E, 0f3AAF85ED;
	fma.rn.f32 	%f257, %f256, %f255, 0f3C1D9856;
	fma.rn.f32 	%f258, %f257, %f255, 0f3D6357BB;
	fma.rn.f32 	%f259, %f258, %f255, 0f3E75FDEC;
	fma.rn.f32 	%f260, %f259, %f255, 0f3F317218;
	fma.rn.f32 	%f261, %f260, %f255, 0f3F800000;
	cvt.rzi.s32.f32 	%r1015, %f253;
	setp.gt.f32 	%p95, %f253, 0f00000000;
	selp.b32 	%r1016, 0, -2097152000, %p95;
	add.s32 	%r1017, %r1016, 2130706432;
	mov.b32 	%f262, %r1017;
	mul.f32 	%f263, %f261, %f262;
	shl.b32 	%r1018, %r1015, 23;
	sub.s32 	%r1019, %r1018, %r1016;
	mov.b32 	%f264, %r1019;
	mul.f32 	%f265, %f263, %f264;
	abs.f32 	%f266, %f249;
	setp.gt.f32 	%p96, %f266, 0f43180000;
	setp.lt.f32 	%p97, %f249, 0f00000000;
	selp.f32 	%f267, 0f00000000, 0f7F800000, %p97;
	selp.f32 	%f268, %f267, %f265, %p96;
	setp.eq.f32 	%p98, %f22, 0f3F800000;
	setp.nan.f32 	%p99, %f212, %f212;
	setp.eq.f32 	%p100, %f22, 0f00000000;
	setp.eq.f32 	%p101, %f212, 0f7F800000;
	add.f32 	%f269, %f22, %f22;
	mov.b32 	%r1020, %f269;
	and.b32  	%r1021, %r1020, 2147483647;
	mov.b32 	%f270, %r1021;
	add.rn.f32 	%f271, %f22, %f248;
	selp.f32 	%f272, %f270, %f268, %p101;
	selp.f32 	%f273, %f270, %f272, %p100;
	selp.f32 	%f274, %f271, %f273, %p99;
	add.f32 	%f275, %f274, 0f40800000;
	selp.f32 	%f276, 0f40A00000, %f275, %p98;
	sqrt.rn.f32 	%f277, %f276;
	add.f32 	%f278, %f22, %f277;
	mul.f32 	%f23, %f278, 0f3F000000;
	mov.b32 	%r1381, 0;
$L__BB0_138:
	mov.u32 	%r572, %r1381;
	mov.u32 	%r571, %r1098;
	mov.u32 	%r570, %r1097;
	mov.u32 	%r1098, %r1096;
	mov.u32 	%r1097, %r1095;
	mov.u32 	%r1096, %r1094;
	shr.u32 	%r1022, %r571, 2;
	xor.b32  	%r1023, %r1022, %r571;
	shl.b32 	%r1024, %r1096, 4;
	shl.b32 	%r1025, %r1023, 1;
	xor.b32  	%r1026, %r1025, %r1024;
	xor.b32  	%r1027, %r1026, %r1023;
	xor.b32  	%r1095, %r1027, %r1096;
	add.s32 	%r1028, %r1390, %r1095;
	add.s32 	%r1029, %r1028, 362437;
	cvt.rn.f32.u32 	%f280, %r1029;
	fma.rn.f32 	%f281, %f280, 0f2F800000, 0f2F000000;
	mov.f32 	%f409, 0f3F800000;
	sub.f32 	%f282, %f409, %f281;
	setp.lt.f32 	%p102, %f282, 0f00800000;
	mul.f32 	%f283, %f282, 0f4B000000;
	selp.f32 	%f284, %f283, %f282, %p102;
	selp.f32 	%f285, 0fC1B80000, 0f00000000, %p102;
	mov.b32 	%r1030, %f284;
	add.s32 	%r1031, %r1030, -1059760811;
	and.b32  	%r1032, %r1031, -8388608;
	sub.s32 	%r1033, %r1030, %r1032;
	mov.b32 	%f286, %r1033;
	cvt.rn.f32.s32 	%f287, %r1032;
	fma.rn.f32 	%f288, %f287, 0f34000000, %f285;
	add.f32 	%f289, %f286, 0fBF800000;
	fma.rn.f32 	%f290, %f289, 0fBE055027, 0f3E1039F6;
	fma.rn.f32 	%f291, %f290, %f289, 0fBDF8CDCC;
	fma.rn.f32 	%f292, %f291, %f289, 0f3E0F2955;
	fma.rn.f32 	%f293, %f292, %f289, 0fBE2AD8B9;
	fma.rn.f32 	%f294, %f293, %f289, 0f3E4CED0B;
	fma.rn.f32 	%f295, %f294, %f289, 0fBE7FFF22;
	fma.rn.f32 	%f296, %f295, %f289, 0f3EAAAA78;
	fma.rn.f32 	%f297, %f296, %f289, 0fBF000000;
	mul.f32 	%f298, %f289, %f297;
	fma.rn.f32 	%f299, %f298, %f289, %f289;
	fma.rn.f32 	%f300, %f288, 0f3F317218, %f299;
	setp.gt.u32 	%p103, %r1030, 2139095039;
	fma.rn.f32 	%f301, %f284, 0f7F800000, 0f7F800000;
	selp.f32 	%f302, %f301, %f300, %p103;
	setp.eq.f32 	%p104, %f284, 0f00000000;
	selp.f32 	%f303, 0fFF800000, %f302, %p104;
	div.rn.f32 	%f304, %f303, %f23;
	sub.f32 	%f24, %f22, %f304;
	sub.f32 	%f25, %f24, %f23;
	abs.f32 	%f26, %f25;
	setp.eq.f32 	%p105, %f25, 0f3F800000;
	@%p105 bra 	$L__BB0_143;
	setp.num.f32 	%p106, %f26, %f26;
	@%p106 bra 	$L__BB0_141;
	mov.f32 	%f360, 0f40000000;
	add.rn.f32 	%f409, %f25, %f360;
	bra.uni 	$L__BB0_143;
$L__BB0_141:
	setp.lt.f32 	%p107, %f26, 0f00800000;
	mul.f32 	%f305, %f26, 0f4B800000;
	selp.f32 	%f306, %f305, %f26, %p107;
	mov.b32 	%r1034, %f306;
	add.s32 	%r1035, %r1034, -1060439283;
	and.b32  	%r1036, %r1035, -8388608;
	sub.s32 	%r1037, %r1034, %r1036;
	mov.b32 	%f307, %r1037;
	cvt.rn.f32.s32 	%f308, %r1036;
	selp.f32 	%f309, 0fC1C00000, 0f00000000, %p107;
	fma.rn.f32 	%f310, %f308, 0f34000000, %f309;
	add.f32 	%f311, %f307, 0fBF800000;
	add.f32 	%f312, %f307, 0f3F800000;
	rcp.approx.ftz.f32 	%f313, %f312;
	add.f32 	%f314, %f311, %f311;
	mul.f32 	%f315, %f314, %f313;
	mul.f32 	%f316, %f315, %f315;
	neg.f32 	%f317, %f315;
	sub.f32 	%f318, %f311, %f315;
	add.f32 	%f319, %f318, %f318;
	fma.rn.f32 	%f320, %f317, %f311, %f319;
	mul.rn.f32 	%f321, %f313, %f320;
	fma.rn.f32 	%f322, %f316, 0f3A2C32E4, 0f3B52E7DB;
	fma.rn.f32 	%f323, %f322, %f316, 0f3C93BB73;
	fma.rn.f32 	%f324, %f323, %f316, 0f3DF6384F;
	mul.rn.f32 	%f325, %f324, %f316;
	fma.rn.f32 	%f326, %f315, 0f3FB8AA3B, %f310;
	mul.f32 	%f327, %f325, 0f40400000;
	sub.f32 	%f328, %f310, %f326;
	fma.rn.f32 	%f329, %f315, 0f3FB8AA3B, %f328;
	fma.rn.f32 	%f330, %f321, 0f3FB8AA3B, %f329;
	fma.rn.f32 	%f331, %f315, 0f32A55E34, %f330;
	fma.rn.f32 	%f332, %f327, %f321, %f331;
	fma.rn.f32 	%f333, %f325, %f315, %f332;
	add.rn.f32 	%f334, %f326, %f333;
	mov.f32 	%f335, 0f40000000;
	mul.rn.f32 	%f336, %f334, %f335;
	cvt.rni.f32.f32 	%f337, %f336;
	sub.f32 	%f338, %f336, %f337;
	neg.f32 	%f339, %f336;
	fma.rn.f32 	%f340, %f334, 0f40000000, %f339;
	neg.f32 	%f341, %f326;
	add.rn.f32 	%f342, %f334, %f341;
	neg.f32 	%f343, %f342;
	add.rn.f32 	%f344, %f333, %f343;
	fma.rn.f32 	%f345, %f344, 0f40000000, %f340;
	add.f32 	%f346, %f338, %f345;
	setp.gt.f32 	%p108, %f337, 0f00000000;
	selp.b32 	%r1038, 0, -2097152000, %p108;
	setp.neu.f32 	%p109, %f25, 0f00000000;
	setp.neu.f32 	%p110, %f26, 0f7F800000;
	setp.lt.f32 	%p111, %f336, 0f00000000;
	selp.f32 	%f347, 0f00000000, 0f7F800000, %p111;
	abs.f32 	%f348, %f336;
	setp.gt.f32 	%p112, %f348, 0f43180000;
	cvt.rzi.s32.f32 	%r1039, %f337;
	shl.b32 	%r1040, %r1039, 23;
	sub.s32 	%r1041, %r1040, %r1038;
	mov.b32 	%f349, %r1041;
	add.s32 	%r1042, %r1038, 2130706432;
	mov.b32 	%f350, %r1042;
	fma.rn.f32 	%f351, %f346, 0f391FCB8E, 0f3AAF85ED;
	fma.rn.f32 	%f352, %f351, %f346, 0f3C1D9856;
	fma.rn.f32 	%f353, %f352, %f346, 0f3D6357BB;
	fma.rn.f32 	%f354, %f353, %f346, 0f3E75FDEC;
	fma.rn.f32 	%f355, %f354, %f346, 0f3F317218;
	fma.rn.f32 	%f356, %f355, %f346, 0f3F800000;
	mul.f32 	%f357, %f356, %f350;
	mul.f32 	%f358, %f357, %f349;
	selp.f32 	%f409, %f347, %f358, %p112;
	and.pred  	%p113, %p109, %p110;
	@%p113 bra 	$L__BB0_143;
	add.f32 	%f359, %f25, %f25;
	mov.b32 	%r1043, %f359;
	and.b32  	%r1044, %r1043, 2147483647;
	mov.b32 	%f409, %r1044;
$L__BB0_143:
	mul.f32 	%f361, %f409, 0fBF000000;
	fma.rn.f32 	%f362, %f361, 0f3BBB989D, 0f3F000000;
	cvt.sat.f32.f32 	%f363, %f362;
	mov.f32 	%f364, 0f4B400001;
	mov.f32 	%f365, 0f437C0000;
	fma.rm.f32 	%f366, %f363, %f365, %f364;
	add.f32 	%f367, %f366, 0fCB40007F;
	neg.f32 	%f368, %f367;
	fma.rn.f32 	%f369, %f361, 0f3FB8AA3B, %f368;
	fma.rn.f32 	%f370, %f361, 0f32A57060, %f369;
	mov.b32 	%r1045, %f366;
	shl.b32 	%r1046, %r1045, 23;
	mov.b32 	%f371, %r1046;
	ex2.approx.ftz.f32 	%f372, %f370;
	mul.f32 	%f373, %f372, %f371;
	shr.u32 	%r1047, %r570, 2;
	xor.b32  	%r1048, %r1047, %r570;
	shl.b32 	%r1049, %r1095, 4;
	shl.b32 	%r1050, %r1048, 1;
	xor.b32  	%r1051, %r1050, %r1049;
	xor.b32  	%r1052, %r1051, %r1048;
	xor.b32  	%r1094, %r1052, %r1095;
	add.s32 	%r1390, %r1390, 724874;
	add.s32 	%r1053, %r1094, %r1390;
	cvt.rn.f32.u32 	%f374, %r1053;
	fma.rn.f32 	%f375, %f374, 0f2F800000, 0f2F000000;
	setp.gtu.f32 	%p114, %f375, %f373;
	add.s32 	%r1381, %r572, 1;
	setp.lt.u32 	%p115, %r572, 99;
	and.pred  	%p116, %p114, %p115;
	@%p116 bra 	$L__BB0_138;
	mul.f32 	%f376, %f20, %f21;
	fma.rn.f32 	%f414, %f376, %f24, %f410;
	bra.uni 	$L__BB0_134;
$L__BB0_145:
	setp.gt.u32 	%p125, %r1389, 98;
	@%p125 bra 	$L__BB0_134;
$L__BB0_146:
	add.s32 	%r1389, %r1389, 1;
	mov.u32 	%r1094, %r1391;
	mov.u32 	%r1095, %r1392;
	mov.u32 	%r1096, %r1393;
	bra.uni 	$L__BB0_121;

}


// ===== COMPILED SASS (sm_100) =====

	.target	sm_100

	.elftype	@"ET_EXEC"


//--------------------- .note.nv.tkinfo           --------------------------
	.section	.note.nv.tkinfo,"",@"SHT_NOTE"
	.sectionflags	@"SHF_NOTE_NV_TKINFO"
	.tkinfo
        /*0018*/ 	.word	0x00000002
        /*0030*/ 	.string	""
        /*0030*/ 	.string	"ptxas"
        /*0030*/ 	.string	"Cuda compilation tools, release 13.0, V13.0.88"
        /*0030*/ 	.string	"Build cuda_13.0.r13.0/compiler.36424714_0"
        /*0030*/ 	.string	"-arch sm_100 -m 64 "



//--------------------- .note.nv.cuinfo           --------------------------
	.section	.note.nv.cuinfo,"",@"SHT_NOTE"
	.sectionflags	@"SHF_NOTE_NV_CUINFO"
        /*0018*/ 	.short	0x0002
        /*001a*/ 	.short	0x0064
        /*001c*/ 	.short	0x0082
	.zero		2


//--------------------- .nv.info                  --------------------------
	.section	.nv.info,"",@"SHT_CUDA_INFO"
	.align	4


	//----- nvinfo : EIATTR_REGCOUNT
	.align		4
        /*0000*/ 	.byte	0x04, 0x2f
        /*0002*/ 	.short	(.L_10 - .L_9)
	.align		4
.L_9:
        /*0004*/ 	.word	index@(_Z16gpu_trunc_normaliPfS_S_S_S_)
        /*0008*/ 	.word	0x0000001f


	//----- nvinfo : EIATTR_FRAME_SIZE
	.align		4
.L_10:
        /*000c*/ 	.byte	0x04, 0x11
        /*000e*/ 	.short	(.L_12 - .L_11)
	.align		4
.L_11:
        /*0010*/ 	.word	index@($__internal_1_$__cuda_sm3x_div_rn_noftz_f32_slowpath)
        /*0014*/ 	.word	0x00000030


	//----- nvinfo : EIATTR_FRAME_SIZE
	.align		4
.L_12:
        /*0018*/ 	.byte	0x04, 0x11
        /*001a*/ 	.short	(.L_14 - .L_13)
	.align		4
.L_13:
        /*001c*/ 	.word	index@($__internal_0_$__cuda_sm20_sqrt_rn_f32_slowpath)
        /*0020*/ 	.word	0x00000030


	//----- nvinfo : EIATTR_FRAME_SIZE
	.align		4
.L_14:
        /*0024*/ 	.byte	0x04, 0x11
        /*0026*/ 	.short	(.L_16 - .L_15)
	.align		4
.L_15:
        /*0028*/ 	.word	index@(_Z16gpu_trunc_normaliPfS_S_S_S_)
        /*002c*/ 	.word	0x00000030


	//----- nvinfo : EIATTR_MIN_STACK_SIZE
	.align		4
.L_16:
        /*0030*/ 	.byte	0x04, 0x12
        /*0032*/ 	.short	(.L_18 - .L_17)
	.align		4
.L_17:
        /*0034*/ 	.word	index@(_Z16gpu_trunc_normaliPfS_S_S_S_)
        /*0038*/ 	.word	0x00000030
.L_18:


//--------------------- .nv.compat                --------------------------
	.section	.nv.compat,"",@"SHT_CUDA_COMPAT_INFO"
	.align	4
        /*0000*/ 	.byte	0x02, 0x09, 0x00, 0x00, 0x02, 0x02, 0x01, 0x00, 0x02, 0x05, 0x05, 0x00, 0x03, 0x07, 0x01, 0x01
        /*0010*/ 	.byte	0x02, 0x03, 0x00, 0x00, 0x02, 0x06, 0x01, 0x00, 0x04, 0x0b, 0x08, 0x00, 0x01, 0x00, 0x00, 0x00
        /*0020*/ 	.byte	0x00, 0x00, 0x00, 0x00


//--------------------- .nv.info._Z16gpu_trunc_normaliPfS_S_S_S_ --------------------------
	.section	.nv.info._Z16gpu_trunc_normaliPfS_S_S_S_,"",@"SHT_CUDA_INFO"
	.sectionflags	@""
	.align	4


	//----- nvinfo : EIATTR_CUDA_API_VERSION
	.align		4
        /*0000*/ 	.byte	0x04, 0x37
        /*0002*/ 	.short	(.L_20 - .L_19)
.L_19:
        /*0004*/ 	.word	0x00000082


	//----- nvinfo : EIATTR_KPARAM_INFO
	.align		4
.L_20:
        /*0008*/ 	.byte	0x04, 0x17
        /*000a*/ 	.short	(.L_22 - .L_21)
.L_21:
        /*000c*/ 	.word	0x00000000
        /*0010*/ 	.short	0x0005
        /*0012*/ 	.short	0x0028
        /*0014*/ 	.byte	0x00, 0xf5, 0x21, 0x00


	//----- nvinfo : EIATTR_KPARAM_INFO
	.align		4
.L_22:
        /*0018*/ 	.byte	0x04, 0x17
        /*001a*/ 	.short	(.L_24 - .L_23)
.L_23:
        /*001c*/ 	.word	0x00000000
        /*0020*/ 	.short	0x0004
        /*0022*/ 	.short	0x0020
        /*0024*/ 	.byte	0x00, 0xf5, 0x21, 0x00


	//----- nvinfo : EIATTR_KPARAM_INFO
	.align		4
.L_24:
        /*0028*/ 	.byte	0x04, 0x17
        /*002a*/ 	.short	(.L_26 - .L_25)
.L_25:
        /*002c*/ 	.word	0x00000000
        /*0030*/ 	.short	0x0003
        /*0032*/ 	.short	0x0018
        /*0034*/ 	.byte	0x00, 0xf5, 0x21, 0x00


	//----- nvinfo : EIATTR_KPARAM_INFO
	.align		4
.L_26:
        /*0038*/ 	.byte	0x04, 0x17
        /*003a*/ 	.short	(.L_28 - .L_27)
.L_27:
        /*003c*/ 	.word	0x00000000
        /*0040*/ 	.short	0x0002
        /*0042*/ 	.short	0x0010
        /*0044*/ 	.byte	0x00, 0xf5, 0x21, 0x00


	//----- nvinfo : EIATTR_KPARAM_INFO
	.align		4
.L_28:
        /*0048*/ 	.byte	0x04, 0x17
        /*004a*/ 	.short	(.L_30 - .L_29)
.L_29:
        /*004c*/ 	.word	0x00000000
        /*0050*/ 	.short	0x0001
        /*0052*/ 	.short	0x0008
        /*0054*/ 	.byte	0x00, 0xf5, 0x21, 0x00


	//----- nvinfo : EIATTR_KPARAM_INFO
	.align		4
.L_30:
        /*0058*/ 	.byte	0x04, 0x17
        /*005a*/ 	.short	(.L_32 - .L_31)
.L_31:
        /*005c*/ 	.word	0x00000000
        /*0060*/ 	.short	0x0000
        /*0062*/ 	.short	0x0000
        /*0064*/ 	.byte	0x00, 0xf0, 0x11, 0x00


	//----- nvinfo : EIATTR_SPARSE_MMA_MASK
	.align		4
.L_32:
        /*0068*/ 	.byte	0x03, 0x50
        /*006a*/ 	.short	0x0000


	//----- nvinfo : EIATTR_MAXREG_COUNT
	.align		4
        /*006c*/ 	.byte	0x03, 0x1b
        /*006e*/ 	.short	0x00ff


	//----- nvinfo : EIATTR_MERCURY_ISA_VERSION
	.align		4
        /*0070*/ 	.byte	0x03, 0x5f
        /*0072*/ 	.short	0x0101


	//----- nvinfo : EIATTR_VRC_CTA_INIT_COUNT
	.align		4
        /*0074*/ 	.byte	0x02, 0x4a
	.zero		1
	.zero		1


	//----- nvinfo : EIATTR_EXIT_INSTR_OFFSETS
	.align		4
        /*0078*/ 	.byte	0x04, 0x1c
        /*007a*/ 	.short	(.L_34 - .L_33)


	//   ....[0]....
.L_33:
        /*007c*/ 	.word	0x00000130


	//   ....[1]....
        /*0080*/ 	.word	0x00005170


	//----- nvinfo : EIATTR_CRS_STACK_SIZE
	.align		4
.L_34:
        /*0084*/ 	.byte	0x04, 0x1e
        /*0086*/ 	.short	(.L_36 - .L_35)
.L_35:
        /*0088*/ 	.word	0x00000000


	//----- nvinfo : EIATTR_CBANK_PARAM_SIZE
	.align		4
.L_36:
        /*008c*/ 	.byte	0x03, 0x19
        /*008e*/ 	.short	0x0030


	//----- nvinfo : EIATTR_PARAM_CBANK
	.align		4
        /*0090*/ 	.byte	0x04, 0x0a
        /*0092*/ 	.short	(.L_38 - .L_37)
	.align		4
.L_37:
        /*0094*/ 	.word	index@(.nv.constant0._Z16gpu_trunc_normaliPfS_S_S_S_)
        /*0098*/ 	.short	0x0380
        /*009a*/ 	.short	0x0030


	//----- nvinfo : EIATTR_SW_WAR
	.align		4
.L_38:
        /*009c*/ 	.byte	0x04, 0x36
        /*009e*/ 	.short	(.L_40 - .L_39)
.L_39:
        /*00a0*/ 	.word	0x00000008
.L_40:


//--------------------- .nv.callgraph             --------------------------
	.section	.nv.callgraph,"",@"SHT_CUDA_CALLGRAPH"
	.align	4
	.sectionentsize	8
	.align		4
        /*0000*/ 	.word	0x00000000
	.align		4
        /*0004*/ 	.word	0xffffffff
	.align		4
        /*0008*/ 	.word	0x00000000
	.align		4
        /*000c*/ 	.word	0xfffffffe
	.align		4
        /*0010*/ 	.word	0x00000000
	.align		4
        /*0014*/ 	.word	0xfffffffd
	.align		4
        /*0018*/ 	.word	0x00000000
	.align		4
        /*001c*/ 	.word	0xfffffffc


//--------------------- .nv.constant4             --------------------------
	.section	.nv.constant4,"a",@progbits
	.align	8
	.align		8
.nv.constant4:
        /*0000*/ 	.dword	precalc_xorwow_matrix
	.align		8
        /*0008*/ 	.dword	precalc_xorwow_offset_matrix
	.align		8
        /*0010*/ 	.dword	mrg32k3aM1
	.align		8
        /*0018*/ 	.dword	mrg32k3aM2
	.align		8
        /*0020*/ 	.dword	mrg32k3aM1SubSeq
	.align		8
        /*0028*/ 	.dword	mrg32k3aM2SubSeq
	.align		8
        /*0030*/ 	.dword	mrg32k3aM1Seq
	.align		8
        /*0038*/ 	.dword	mrg32k3aM2Seq


//--------------------- .nv.constant3             --------------------------
	.section	.nv.constant3,"a",@progbits
	.align	8
.nv.constant3:
	.type		__cr_lgamma_table,@object
	.size		__cr_lgamma_table,(.L_8 - __cr_lgamma_table)
__cr_lgamma_table:
        /*0000*/ 	.byte	0x00, 0x00, 0x00, 0x00, 0x00, 0x00, 0x00, 0x00, 0x00, 0x00, 0x00, 0x00, 0x00, 0x00, 0x00, 0x00
        /*0010*/ 	.byte	0xef, 0x39, 0xfa, 0xfe, 0x42, 0x2e, 0xe6, 0x3f, 0x02, 0x20, 0x2a, 0xfa, 0x0b, 0xab, 0xfc, 0x3f
        /*0020*/ 	.byte	0xf9, 0x2c, 0x92, 0x7c, 0xa7, 0x6c, 0x09, 0x40, 0xc9, 0x79, 0x44, 0x3c, 0x64, 0x26, 0x13, 0x40
        /*0030*/ 	.byte	0xca, 0x01, 0xcf, 0x3a, 0x27, 0x51, 0x1a, 0x40, 0x30, 0xcc, 0x2d, 0xf3, 0xe1, 0x0c, 0x21, 0x40
        /*0040*/ 	.byte	0x0d, 0xb7, 0xfc, 0x82, 0x8e, 0x35, 0x25, 0x40
.L_8:


//--------------------- .text._Z16gpu_trunc_normaliPfS_S_S_S_ --------------------------
	.section	.text._Z16gpu_trunc_normaliPfS_S_S_S_,"ax",@progbits
	.align	128
        .global         _Z16gpu_trunc_normaliPfS_S_S_S_
        .type           _Z16gpu_trunc_normaliPfS_S_S_S_,@function
        .size           _Z16gpu_trunc_normaliPfS_S_S_S_,(.L_x_65 - _Z16gpu_trunc_normaliPfS_S_S_S_)
        .other          _Z16gpu_trunc_normaliPfS_S_S_S_,@"STO_CUDA_ENTRY STV_DEFAULT"
_Z16gpu_trunc_normaliPfS_S_S_S_:
.text._Z16gpu_trunc_normaliPfS_S_S_S_:
[----:B------:R-:W0:Y:S01]  /*0000*/  LDC R1, c[0x0][0x37c] ;  /* 0x0000df00ff017b82 */ /* 0x000e220000000800 */
[----:B------:R-:W1:Y:S07]  /*0010*/  S2R R2, SR_TID.X ;  /* 0x0000000000027919 */ /* 0x000e6e0000002100 */
[----:B------:R-:W2:Y:S01]  /*0020*/  LDC R3, c[0x0][0x370] ;  /* 0x0000dc00ff037b82 */ /* 0x000ea20000000800 */
[----:B------:R-:W3:Y:S01]  /*0030*/  LDCU UR7, c[0x0][0x360] ;  /* 0x00006c00ff0777ac */ /* 0x000ee20008000800 */
[----:B0-----:R-:W-:Y:S01]  /*0040*/  VIADD R1, R1, 0xffffffd0 ;  /* 0xffffffd001017836 */ /* 0x001fe20000000000 */
[----:B------:R-:W1:Y:S01]  /*0050*/  S2R R5, SR_TID.Y ;  /* 0x0000000000057919 */ /* 0x000e620000002200 */
[----:B------:R-:W3:Y:S01]  /*0060*/  LDCU UR4, c[0x0][0x364] ;  /* 0x00006c80ff0477ac */ /* 0x000ee20008000800 */
[----:B------:R-:W2:Y:S03]  /*0070*/  S2R R0, SR_CTAID.Y ;  /* 0x0000000000007919 */ /* 0x000ea60000002600 */
[----:B------:R-:W2:Y:S01]  /*0080*/  S2UR UR6, SR_CTAID.X ;  /* 0x00000000000679c3 */ /* 0x000ea20000002500 */
[----:B------:R-:W0:Y:S01]  /*0090*/  LDCU UR5, c[0x0][0x368] ;  /* 0x00006d00ff0577ac */ /* 0x000e220008000800 */
[----:B------:R-:W4:Y:S01]  /*00a0*/  S2R R7, SR_TID.Z ;  /* 0x0000000000077919 */ /* 0x000f220000002300 */
[----:B------:R-:W5:Y:S01]  /*00b0*/  LDCU UR8, c[0x0][0x380] ;  /* 0x00007000ff0877ac */ /* 0x000f620008000800 */
[----:B---3--:R-:W-:-:S04]  /*00c0*/  UIMAD UR4, UR7, UR4, URZ ;  /* 0x00000004070472a4 */ /* 0x008fc8000f8e02ff */
[----:B0-----:R-:W-:Y:S01]  /*00d0*/  UIMAD UR5, UR4, UR5, URZ ;  /* 0x00000005040572a4 */ /* 0x001fe2000f8e02ff */
[----:B-1----:R-:W-:Y:S02]  /*00e0*/  IMAD R2, R5, UR7, R2 ;  /* 0x0000000705027c24 */ /* 0x002fe4000f8e0202 */
[----:B--2---:R-:W-:Y:S02]  /*00f0*/  IMAD R0, R0, R3, UR6 ;  /* 0x0000000600007e24 */ /* 0x004fe4000f8e0203 */
[----:B----4-:R-:W-:-:S04]  /*0100*/  IMAD R14, R7, UR4, R2 ;  /* 0x00000004070e7c24 */ /* 0x010fc8000f8e0202 */
[----:B------:R-:W-:-:S05]  /*0110*/  IMAD R8, R0, UR5, R14 ;  /* 0x0000000500087c24 */ /* 0x000fca000f8e020e */
[----:B-----5:R-:W-:-:S13]  /*0120*/  ISETP.GE.AND P0, PT, R8, UR8, PT ;  /* 0x0000000808007c0c */ /* 0x020fda000bf06270 */
[----:B------:R-:W-:Y:S05]  /*0130*/  @P0 EXIT ;  /* 0x000000000000094d */ /* 0x000fea0003800000 */
[----:B------:R-:W-:Y:S01]  /*0140*/  IMAD.MOV.U32 R3, RZ, RZ, 0x7e ;  /* 0x0000007eff037424 */ /* 0x000fe200078e00ff */
[C---:B------:R-:W-:Y:S01]  /*0150*/  ISETP.GT.AND P0, PT, R0.reuse, -0x1, PT ;  /* 0xffffffff0000780c */ /* 0x040fe20003f04270 */
[----:B------:R-:W0:Y:S01]  /*0160*/  LDCU.64 UR6, c[0x0][0x358] ;  /* 0x00006b00ff0677ac */ /* 0x000e220008000a00 */
[----:B------:R-:W-:Y:S01]  /*0170*/  BSSY.RECONVERGENT B0, `(.L_x_0) ;  /* 0x0000260000007945 */ /* 0x000fe20003800200 */
[----:B------:R-:W-:Y:S02]  /*0180*/  IMAD R2, R0, R3, 0x6d ;  /* 0x0000006d00027424 */ /* 0x000fe400078e0203 */
[----:B------:R-:W-:-:S03]  /*0190*/  IMAD.MOV.U32 R0, RZ, RZ, -0x266e14b1 ;  /* 0xd991eb4fff007424 */ /* 0x000fc600078e00ff */
[----:B------:R-:W-:Y:S02]  /*01a0*/  LOP3.LUT R2, R2, 0xaad26b49, RZ, 0x3c, !PT ;  /* 0xaad26b4902027812 */ /* 0x000fe400078e3cff */
[----:B------:R-:W-:Y:S02]  /*01b0*/  SEL R0, R0, 0x8bf16996, P0 ;  /* 0x8bf1699600007807 */ /* 0x000fe40000000000 */
[----:B------:R-:W-:Y:S01]  /*01c0*/  ISETP.NE.AND P0, PT, R14, RZ, PT ;  /* 0x000000ff0e00720c */ /* 0x000fe20003f05270 */
[----:B------:R-:W-:Y:S01]  /*01d0*/  IMAD R5, R2, 0x4182bed5, RZ ;  /* 0x4182bed502057824 */ /* 0x000fe200078e02ff */
[C---:B------:R-:W-:Y:S01]  /*01e0*/  LOP3.LUT R4, R0.reuse, 0x5491333, RZ, 0x3c, !PT ;  /* 0x0549133300047812 */ /* 0x040fe200078e3cff */
[C---:B------:R-:W-:Y:S02]  /*01f0*/  VIADD R7, R0.reuse, 0x1f123bb5 ;  /* 0x1f123bb500077836 */ /* 0x040fe40000000000 */
[----:B------:R-:W-:Y:S01]  /*0200*/  VIADD R3, R5, 0x75bcd15 ;  /* 0x075bcd1505037836 */ /* 0x000fe20000000000 */
[----:B------:R-:W-:-:S02]  /*0210*/  IADD3 R2, PT, PT, R0, 0x64f0c9, R5 ;  /* 0x0064f0c900027810 */ /* 0x000fc40007ffe005 */
[C---:B------:R-:W-:Y:S01]  /*0220*/  LOP3.LUT R6, R5.reuse, 0x159a55e5, RZ, 0x3c, !PT ;  /* 0x159a55e505067812 */ /* 0x040fe200078e3cff */
[----:B------:R-:W-:Y:S02]  /*0230*/  VIADD R5, R5, 0x583f19 ;  /* 0x00583f1905057836 */ /* 0x000fe40000000000 */
[----:B------:R1:W-:Y:S04]  /*0240*/  STL.64 [R1], R2 ;  /* 0x0000000201007387 */ /* 0x0003e80000100a00 */
[----:B------:R1:W-:Y:S04]  /*0250*/  STL.64 [R1+0x8], R6 ;  /* 0x0000080601007387 */ /* 0x0003e80000100a00 */
[----:B------:R1:W-:Y:S01]  /*0260*/  STL.64 [R1+0x10], R4 ;  /* 0x0000100401007387 */ /* 0x0003e20000100a00 */
[----:B0-----:R-:W-:Y:S05]  /*0270*/  @!P0 BRA `(.L_x_1) ;  /* 0x00000024003c8947 */ /* 0x001fea0003800000 */
[----:B------:R-:W-:Y:S02]  /*0280*/  IMAD.MOV.U32 R9, RZ, RZ, RZ ;  /* 0x000000ffff097224 */ /* 0x000fe400078e00ff */
[----:B------:R-:W-:-:S07]  /*0290*/  IMAD.MOV.U32 R0, RZ, RZ, RZ ;  /* 0x000000ffff007224 */ /* 0x000fce00078e00ff */
.L_x_10:
[----:B------:R-:W-:Y:S01]  /*02a0*/  LOP3.LUT R20, R14, 0x3, RZ, 0xc0, !PT ;  /* 0x000000030e147812 */ /* 0x000fe200078ec0ff */
[----:B------:R-:W-:Y:S03]  /*02b0*/  BSSY.RECONVERGENT B1, `(.L_x_2) ;  /* 0x0000245000017945 */ /* 0x000fe60003800200 */
[----:B------:R-:W-:-:S04]  /*02c0*/  ISETP.NE.U32.AND P0, PT, R20, RZ, PT ;  /* 0x000000ff1400720c */ /* 0x000fc80003f05070 */
[----:B------:R-:W-:-:S13]  /*02d0*/  ISETP.NE.AND.EX P0, PT, RZ, RZ, PT, P0 ;  /* 0x000000ffff00720c */ /* 0x000fda0003f05300 */
[----:B0-23--:R-:W-:Y:S05]  /*02e0*/  @!P0 BRA `(.L_x_3) ;  /* 0x0000002400048947 */ /* 0x00dfea0003800000 */
[----:B------:R-:W0:Y:S01]  /*02f0*/  LDC.64 R10, c[0x4][RZ] ;  /* 0x01000000ff0a7b82 */ /* 0x000e220000000a00 */
[----:B------:R-:W-:Y:S01]  /*0300*/  IMAD.MOV.U32 R16, RZ, RZ, RZ ;  /* 0x000000ffff107224 */ /* 0x000fe200078e00ff */
[----:B-1----:R-:W-:Y:S02]  /*0310*/  CS2R R4, SRZ ;  /* 0x0000000000047805 */ /* 0x002fe4000001ff00 */
[----:B------:R-:W-:Y:S01]  /*0320*/  CS2R R6, SRZ ;  /* 0x0000000000067805 */ /* 0x000fe2000001ff00 */
[----:B------:R-:W-:Y:S02]  /*0330*/  IMAD.MOV.U32 R3, RZ, RZ, RZ ;  /* 0x000000ffff037224 */ /* 0x000fe400078e00ff */
[----:B0-----:R-:W-:-:S07]  /*0340*/  IMAD.WIDE.U32 R10, R0, 0xc80, R10 ;  /* 0x00000c80000a7825 */ /* 0x001fce00078e000a */
.L_x_5:
[----:B------:R-:W-:-:S06]  /*0350*/  IMAD R15, R16, 0x4, R1 ;  /* 0x00000004100f7824 */ /* 0x000fcc00078e0201 */
[----:B------:R-:W5:Y:S01]  /*0360*/  LDL R15, [R15+0x4] ;  /* 0x000004000f0f7983 */ /* 0x000f620000100800 */
[----:B------:R-:W-:Y:S01]  /*0370*/  IMAD.SHL.U32 R17, R16, 0x20, RZ ;  /* 0x0000002010117824 */ /* 0x000fe200078e00ff */
[----:B------:R-:W-:-:S06]  /*0380*/  UMOV UR4, URZ ;  /* 0x000000ff00047c82 */ /* 0x000fcc0008000000 */
.L_x_4:
[----:B-----5:R-:W-:Y:S01]  /*0390*/  SHF.R.U32.HI R23, RZ, UR4, R15 ;  /* 0x00000004ff177c19 */ /* 0x020fe2000801160f */
[----:B------:R-:W-:-:S03]  /*03a0*/  VIADD R12, R17, UR4 ;  /* 0x00000004110c7c36 */ /* 0x000fc60008000000 */
[----:B------:R-:W-:-:S04]  /*03b0*/  LOP3.LUT R13, R23, 0x1, RZ, 0xc0, !PT ;  /* 0x00000001170d7812 */ /* 0x000fc800078ec0ff */
[----:B------:R-:W-:Y:S01]  /*03c0*/  ISETP.NE.U32.AND P0, PT, R13, 0x1, PT ;  /* 0x000000010d00780c */ /* 0x000fe20003f05070 */
[----:B------:R-:W-:-:S03]  /*03d0*/  IMAD R13, R12, 0x5, RZ ;  /* 0x000000050c0d7824 */ /* 0x000fc600078e02ff */
[----:B------:R-:W-:Y:S01]  /*03e0*/  R2P PR, R23, 0x7e ;  /* 0x0000007e17007804 */ /* 0x000fe20000000000 */
[----:B------:R-:W-:-:S08]  /*03f0*/  IMAD.WIDE.U32 R12, R13, 0x4, R10 ;  /* 0x000000040d0c7825 */ /* 0x000fd000078e000a */
[----:B------:R-:W2:Y:S04]  /*0400*/  @!P0 LDG.E R18, desc[UR6][R12.64+0x10] ;  /* 0x000010060c128981 */ /* 0x000ea8000c1e1900 */
[----:B------:R-:W3:Y:S04]  /*0410*/  @P1 LDG.E R22, desc[UR6][R12.64+0x24] ;  /* 0x000024060c161981 */ /* 0x000ee8000c1e1900 */
[----:B------:R-:W4:Y:S04]  /*0420*/  @P2 LDG.E R24, desc[UR6][R12.64+0x38] ;  /* 0x000038060c182981 */ /* 0x000f28000c1e1900 */
[----:B------:R-:W4:Y:S04]  /*0430*/  @P3 LDG.E R26, desc[UR6][R12.64+0x4c] ;  /* 0x00004c060c1a3981 */ /* 0x000f28000c1e1900 */
[----:B------:R-:W4:Y:S04]  /*0440*/  @!P0 LDG.E R19, desc[UR6][R12.64+0x4] ;  /* 0x000004060c138981 */ /* 0x000f28000c1e1900 */
[----:B------:R-:W4:Y:S04]  /*0450*/  @!P0 LDG.E R21, desc[UR6][R12.64+0xc] ;  /* 0x00000c060c158981 */ /* 0x000f28000c1e1900 */
[----:B------:R-:W4:Y:S01]  /*0460*/  @P3 LDG.E R25, desc[UR6][R12.64+0x40] ;  /* 0x000040060c193981 */ /* 0x000f22000c1e1900 */
[----:B--2---:R-:W-:-:S03]  /*0470*/  @!P0 LOP3.LUT R5, R5, R18, RZ, 0x3c, !PT ;  /* 0x0000001205058212 */ /* 0x004fc600078e3cff */
[----:B------:R-:W2:Y:S01]  /*0480*/  @!P0 LDG.E R18, desc[UR6][R12.64] ;  /* 0x000000060c128981 */ /* 0x000ea2000c1e1900 */
[----:B---3--:R-:W-:-:S03]  /*0490*/  @P1 LOP3.LUT R5, R5, R22, RZ, 0x3c, !PT ;  /* 0x0000001605051212 */ /* 0x008fc600078e3cff */
[----:B------:R-:W3:Y:S01]  /*04a0*/  @!P0 LDG.E R22, desc[UR6][R12.64+0x8] ;  /* 0x000008060c168981 */ /* 0x000ee2000c1e1900 */
[----:B----4-:R-:W-:-:S03]  /*04b0*/  @P2 LOP3.LUT R5, R5, R24, RZ, 0x3c, !PT ;  /* 0x0000001805052212 */ /* 0x010fc600078e3cff */
[----:B------:R-:W4:Y:S01]  /*04c0*/  @P4 LDG.E R24, desc[UR6][R12.64+0x60] ;  /* 0x000060060c184981 */ /* 0x000f22000c1e1900 */
[----:B------:R-:W-:-:S03]  /*04d0*/  @P3 LOP3.LUT R5, R5, R26, RZ, 0x3c, !PT ;  /* 0x0000001a05053212 */ /* 0x000fc600078e3cff */
[----:B------:R-:W4:Y:S01]  /*04e0*/  @P5 LDG.E R26, desc[UR6][R12.64+0x74] ;  /* 0x000074060c1a5981 */ /* 0x000f22000c1e1900 */
[----:B------:R-:W-:-:S03]  /*04f0*/  @!P0 LOP3.LUT R6, R6, R19, RZ, 0x3c, !PT ;  /* 0x0000001306068212 */ /* 0x000fc600078e3cff */
[----:B------:R-:W4:Y:S01]  /*0500*/  @P1 LDG.E R19, desc[UR6][R12.64+0x18] ;  /* 0x000018060c131981 */ /* 0x000f22000c1e1900 */
[----:B------:R-:W-:-:S03]  /*0510*/  @!P0 LOP3.LUT R4, R4, R21, RZ, 0x3c, !PT ;  /* 0x0000001504048212 */ /* 0x000fc600078e3cff */
[----:B------:R-:W4:Y:S01]  /*0520*/  @P1 LDG.E R21, desc[UR6][R12.64+0x20] ;  /* 0x000020060c151981 */ /* 0x000f22000c1e1900 */
[----:B--2---:R-:W-:-:S03]  /*0530*/  @!P0 LOP3.LUT R3, R3, R18, RZ, 0x3c, !PT ;  /* 0x0000001203038212 */ /* 0x004fc600078e3cff */
[----:B------:R-:W2:Y:S01]  /*0540*/  @P1 LDG.E R18, desc[UR6][R12.64+0x14] ;  /* 0x000014060c121981 */ /* 0x000ea2000c1e1900 */
[----:B---3--:R-:W-:-:S03]  /*0550*/  @!P0 LOP3.LUT R7, R7, R22, RZ, 0x3c, !PT ;  /* 0x0000001607078212 */ /* 0x008fc600078e3cff */
[----:B------:R-:W3:Y:S01]  /*0560*/  @P1 LDG.E R22, desc[UR6][R12.64+0x1c] ;  /* 0x00001c060c161981 */ /* 0x000ee2000c1e1900 */
[----:B----4-:R-:W-:-:S03]  /*0570*/  @P4 LOP3.LUT R5, R5, R24, RZ, 0x3c, !PT ;  /* 0x0000001805054212 */ /* 0x010fc600078e3cff */
[----:B------:R-:W4:Y:S01]  /*0580*/  @P2 LDG.E R24, desc[UR6][R12.64+0x28] ;  /* 0x000028060c182981 */ /* 0x000f22000c1e1900 */
[----:B------:R-:W-:-:S03]  /*0590*/  @P1 LOP3.LUT R6, R6, R19, RZ, 0x3c, !PT ;  /* 0x0000001306061212 */ /* 0x000fc600078e3cff */
[----:B------:R-:W4:Y:S01]  /*05a0*/  @P2 LDG.E R19, desc[UR6][R12.64+0x2c] ;  /* 0x00002c060c132981 */ /* 0x000f22000c1e1900 */
[----:B------:R-:W-:-:S03]  /*05b0*/  @P1 LOP3.LUT R4, R4, R21, RZ, 0x3c, !PT ;  /* 0x0000001504041212 */ /* 0x000fc600078e3cff */
[----:B------:R-:W4:Y:S01]  /*05c0*/  @P2 LDG.E R21, desc[UR6][R12.64+0x34] ;  /* 0x000034060c152981 */ /* 0x000f22000c1e1900 */
[----:B--2---:R-:W-:-:S03]  /*05d0*/  @P1 LOP3.LUT R3, R3, R18, RZ, 0x3c, !PT ;  /* 0x0000001203031212 */ /* 0x004fc600078e3cff */
[----:B------:R-:W2:Y:S01]  /*05e0*/  @P2 LDG.E R18, desc[UR6][R12.64+0x30] ;  /* 0x000030060c122981 */ /* 0x000ea2000c1e1900 */
[----:B---3--:R-:W-:-:S03]  /*05f0*/  @P1 LOP3.LUT R7, R7, R22, RZ, 0x3c, !PT ;  /* 0x0000001607071212 */ /* 0x008fc600078e3cff */
[----:B------:R-:W3:Y:S01]  /*0600*/  @P3 LDG.E R22, desc[UR6][R12.64+0x3c] ;  /* 0x00003c060c163981 */ /* 0x000ee2000c1e1900 */
[----:B----4-:R-:W-:-:S03]  /*0610*/  @P2 LOP3.LUT R3, R3, R24, RZ, 0x3c, !PT ;  /* 0x0000001803032212 */ /* 0x010fc600078e3cff */
[----:B------:R-:W4:Y:S01]  /*0620*/  @P3 LDG.E R24, desc[UR6][R12.64+0x44] ;  /* 0x000044060c183981 */ /* 0x000f22000c1e1900 */
[----:B------:R-:W-:-:S03]  /*0630*/  @P2 LOP3.LUT R6, R6, R19, RZ, 0x3c, !PT ;  /* 0x0000001306062212 */ /* 0x000fc600078e3cff */
[----:B------:R-:W4:Y:S01]  /*0640*/  @P3 LDG.E R19, desc[UR6][R12.64+0x48] ;  /* 0x000048060c133981 */ /* 0x000f22000c1e1900 */
[----:B------:R-:W-:Y:S02]  /*0650*/  @P2 LOP3.LUT R4, R4, R21, RZ, 0x3c, !PT ;  /* 0x0000001504042212 */ /* 0x000fe400078e3cff */
[----:B------:R-:W-:Y:S01]  /*0660*/  @P3 LOP3.LUT R6, R6, R25, RZ, 0x3c, !PT ;  /* 0x0000001906063212 */ /* 0x000fe200078e3cff */
[----:B------:R-:W4:Y:S04]  /*0670*/  @P4 LDG.E R21, desc[UR6][R12.64+0x54] ;  /* 0x000054060c154981 */ /* 0x000f28000c1e1900 */
        /* <DEDUP_REMOVED lines=19> */
[----:B------:R-:W-:Y:S02]  /*07b0*/  LOP3.LUT P0, RZ, R23, 0x80, RZ, 0xc0, !PT ;  /* 0x0000008017ff7812 */ /* 0x000fe4000780c0ff */
[----:B------:R-:W-:Y:S02]  /*07c0*/  @P5 LOP3.LUT R5, R5, R26, RZ, 0x3c, !PT ;  /* 0x0000001a05055212 */ /* 0x000fe400078e3cff */
[----:B------:R-:W4:Y:S01]  /*07d0*/  @P6 LDG.E R26, desc[UR6][R12.64+0x88] ;  /* 0x000088060c1a6981 */ /* 0x000f22000c1e1900 */
[----:B------:R-:W-:-:S03]  /*07e0*/  @P5 LOP3.LUT R6, R6, R19, RZ, 0x3c, !PT ;  /* 0x0000001306065212 */ /* 0x000fc600078e3cff */
[----:B------:R-:W4:Y:S01]  /*07f0*/  @P6 LDG.E R19, desc[UR6][R12.64+0x84] ;  /* 0x000084060c136981 */ /* 0x000f22000c1e1900 */
[----:B------:R-:W-:-:S04]  /*0800*/  @P5 LOP3.LUT R4, R4, R21, RZ, 0x3c, !PT ;  /* 0x0000001504045212 */ /* 0x000fc800078e3cff */
        /* <DEDUP_REMOVED lines=9> */
[----:B------:R-:W-:Y:S02]  /*08a0*/  @P6 LOP3.LUT R5, R5, R26, RZ, 0x3c, !PT ;  /* 0x0000001a05056212 */ /* 0x000fe400078e3cff */
[----:B------:R-:W-:Y:S02]  /*08b0*/  @P6 LOP3.LUT R4, R4, R19, RZ, 0x3c, !PT ;  /* 0x0000001304046212 */ /* 0x000fe400078e3cff */
[----:B------:R-:W-:Y:S02]  /*08c0*/  @P0 LOP3.LUT R6, R6, R21, RZ, 0x3c, !PT ;  /* 0x0000001506060212 */ /* 0x000fe400078e3cff */
[----:B------:R-:W-:Y:S02]  /*08d0*/  @P0 LOP3.LUT R4, R4, R25, RZ, 0x3c, !PT ;  /* 0x0000001904040212 */ /* 0x000fe400078e3cff */
[----:B--2---:R-:W-:Y:S02]  /*08e0*/  @P0 LOP3.LUT R3, R3, R18, RZ, 0x3c, !PT ;  /* 0x0000001203030212 */ /* 0x004fe400078e3cff */
[----:B---3--:R-:W-:-:S02]  /*08f0*/  @P0 LOP3.LUT R7, R7, R22, RZ, 0x3c, !PT ;  /* 0x0000001607070212 */ /* 0x008fc400078e3cff */
[----:B----4-:R-:W-:Y:S02]  /*0900*/  @P0 LOP3.LUT R5, R5, R24, RZ, 0x3c, !PT ;  /* 0x0000001805050212 */ /* 0x010fe400078e3cff */
[----:B------:R-:W-:-:S13]  /*0910*/  R2P PR, R23.B1, 0x7f ;  /* 0x0000007f17007804 */ /* 0x000fda0000001000 */
[----:B------:R-:W2:Y:S04]  /*0920*/  @P0 LDG.E R22, desc[UR6][R12.64+0xa0] ;  /* 0x0000a0060c160981 */ /* 0x000ea8000c1e1900 */
[----:B------:R-:W3:Y:S04]  /*0930*/  @P0 LDG.E R19, desc[UR6][R12.64+0xa4] ;  /* 0x0000a4060c130981 */ /* 0x000ee8000c1e1900 */
[----:B------:R-:W4:Y:S04]  /*0940*/  @P0 LDG.E R21, desc[UR6][R12.64+0xac] ;  /* 0x0000ac060c150981 */ /* 0x000f28000c1e1900 */
[----:B------:R-:W4:Y:S04]  /*0950*/  @P0 LDG.E R24, desc[UR6][R12.64+0xa8] ;  /* 0x0000a8060c180981 */ /* 0x000f28000c1e1900 */
[----:B------:R-:W4:Y:S04]  /*0960*/  @P0 LDG.E R18, desc[UR6][R12.64+0xb0] ;  /* 0x0000b0060c120981 */ /* 0x000f28000c1e1900 */
        /* <DEDUP_REMOVED lines=12> */
[----:B------:R-:W-:Y:S02]  /*0a30*/  LOP3.LUT P0, RZ, R23, 0x8000, RZ, 0xc0, !PT ;  /* 0x0000800017ff7812 */ /* 0x000fe4000780c0ff */
        /* <DEDUP_REMOVED lines=22> */
[----:B------:R-:W-:Y:S01]  /*0ba0*/  @P2 LOP3.LUT R5, R5, R24, RZ, 0x3c, !PT ;  /* 0x0000001805052212 */ /* 0x000fe200078e3cff */
[----:B------:R-:W4:Y:S04]  /*0bb0*/  @P4 LDG.E R23, desc[UR6][R12.64+0xfc] ;  /* 0x0000fc060c174981 */ /* 0x000f28000c1e1900 */
        /* <DEDUP_REMOVED lines=12> */
[----:B------:R-:W3:Y:S01]  /*0c80*/  @P5 LDG.E R23, desc[UR6][R12.64+0x110] ;  /* 0x000110060c175981 */ /* 0x000ee2000c1e1900 */
[----:B------:R-:W-:-:S03]  /*0c90*/  @P4 LOP3.LUT R3, R3, R24, RZ, 0x3c, !PT ;  /* 0x0000001803034212 */ /* 0x000fc600078e3cff */
[----:B------:R-:W3:Y:S01]  /*0ca0*/  @P5 LDG.E R24, desc[UR6][R12.64+0x10c] ;  /* 0x00010c060c185981 */ /* 0x000ee2000c1e1900 */
[----:B------:R-:W-:-:S03]  /*0cb0*/  @P4 LOP3.LUT R5, R5, R18, RZ, 0x3c, !PT ;  /* 0x0000001205054212 */ /* 0x000fc600078e3cff */
[----:B------:R-:W3:Y:S01]  /*0cc0*/  @P6 LDG.E R18, desc[UR6][R12.64+0x120] ;  /* 0x000120060c126981 */ /* 0x000ee2000c1e1900 */
[----:B------:R-:W-:-:S03]  /*0cd0*/  @P5 LOP3.LUT R5, R5, R26, RZ, 0x3c, !PT ;  /* 0x0000001a05055212 */ /* 0x000fc600078e3cff */
[----:B------:R-:W3:Y:S01]  /*0ce0*/  @P0 LDG.E R26, desc[UR6][R12.64+0x134] ;  /* 0x000134060c1a0981 */ /* 0x000ee2000c1e1900 */
[----:B--2---:R-:W-:-:S03]  /*0cf0*/  @P5 LOP3.LUT R3, R3, R22, RZ, 0x3c, !PT ;  /* 0x0000001603035212 */ /* 0x004fc600078e3cff */
[----:B------:R-:W2:Y:S01]  /*0d00*/  @P6 LDG.E R22, desc[UR6][R12.64+0x128] ;  /* 0x000128060c166981 */ /* 0x000ea2000c1e1900 */
[----:B------:R-:W-:-:S03]  /*0d10*/  @P6 LOP3.LUT R3, R3, R28, RZ, 0x3c, !PT ;  /* 0x0000001c03036212 */ /* 0x000fc600078e3cff */
[----:B------:R-:W2:Y:S01]  /*0d20*/  @P0 LDG.E R28, desc[UR6][R12.64+0x13c] ;  /* 0x00013c060c1c0981 */ /* 0x000ea2000c1e1900 */
[----:B----4-:R-:W-:-:S03]  /*0d30*/  @P5 LOP3.LUT R6, R6, R21, RZ, 0x3c, !PT ;  /* 0x0000001506065212 */ /* 0x010fc600078e3cff */
[----:B------:R-:W4:Y:S01]  /*0d40*/  @P6 LDG.E R21, desc[UR6][R12.64+0x124] ;  /* 0x000124060c156981 */ /* 0x000f22000c1e1900 */
[----:B---3--:R-:W-:Y:S02]  /*0d50*/  @P5 LOP3.LUT R4, R4, R23, RZ, 0x3c, !PT ;  /* 0x0000001704045212 */ /* 0x008fe400078e3cff */
[----:B------:R-:W-:Y:S01]  /*0d60*/  @P6 LOP3.LUT R6, R6, R19, RZ, 0x3c, !PT ;  /* 0x0000001306066212 */ /* 0x000fe200078e3cff */
[----:B------:R-:W3:Y:S01]  /*0d70*/  @P0 LDG.E R23, desc[UR6][R12.64+0x138] ;  /* 0x000138060c170981 */ /* 0x000ee2000c1e1900 */
[----:B------:R-:W-:-:S03]  /*0d80*/  @P5 LOP3.LUT R7, R7, R24, RZ, 0x3c, !PT ;  /* 0x0000001807075212 */ /* 0x000fc600078e3cff */
[----:B------:R-:W3:Y:S04]  /*0d90*/  @P0 LDG.E R24, desc[UR6][R12.64+0x12c] ;  /* 0x00012c060c180981 */ /* 0x000ee8000c1e1900 */
[----:B------:R-:W3:Y:S01]  /*0da0*/  @P0 LDG.E R19, desc[UR6][R12.64+0x130] ;  /* 0x000130060c130981 */ /* 0x000ee2000c1e1900 */
[----:B------:R-:W-:-:S04]  /*0db0*/  UIADD3 UR4, UPT, UPT, UR4, 0x10, URZ ;  /* 0x0000001004047890 */ /* 0x000fc8000fffe0ff */
[----:B------:R-:W-:Y:S01]  /*0dc0*/  UISETP.NE.AND UP0, UPT, UR4, 0x20, UPT ;  /* 0x000000200400788c */ /* 0x000fe2000bf05270 */
[----:B------:R-:W-:-:S04]  /*0dd0*/  @P6 LOP3.LUT R7, R7, R18, RZ, 0x3c, !PT ;  /* 0x0000001207076212 */ /* 0x000fc800078e3cff */
[----:B------:R-:W-:Y:S02]  /*0de0*/  @P0 LOP3.LUT R7, R7, R26, RZ, 0x3c, !PT ;  /* 0x0000001a07070212 */ /* 0x000fe400078e3cff */
[----:B--2---:R-:W-:-:S04]  /*0df0*/  @P6 LOP3.LUT R5, R5, R22, RZ, 0x3c, !PT ;  /* 0x0000001605056212 */ /* 0x004fc800078e3cff */
[----:B------:R-:W-:Y:S02]  /*0e00*/  @P0 LOP3.LUT R5, R5, R28, RZ, 0x3c, !PT ;  /* 0x0000001c05050212 */ /* 0x000fe400078e3cff */
[----:B----4-:R-:W-:-:S04]  /*0e10*/  @P6 LOP3.LUT R4, R4, R21, RZ, 0x3c, !PT ;  /* 0x0000001504046212 */ /* 0x010fc800078e3cff */
[----:B---3--:R-:W-:Y:S02]  /*0e20*/  @P0 LOP3.LUT R4, R4, R23, RZ, 0x3c, !PT ;  /* 0x0000001704040212 */ /* 0x008fe400078e3cff */
[----:B------:R-:W-:Y:S02]  /*0e30*/  @P0 LOP3.LUT R3, R3, R24, RZ, 0x3c, !PT ;  /* 0x0000001803030212 */ /* 0x000fe400078e3cff */
[----:B------:R-:W-:Y:S01]  /*0e40*/  @P0 LOP3.LUT R6, R6, R19, RZ, 0x3c, !PT ;  /* 0x0000001306060212 */ /* 0x000fe200078e3cff */
[----:B------:R-:W-:Y:S06]  /*0e50*/  BRA.U UP0, `(.L_x_4) ;  /* 0xfffffff5004c7547 */ /* 0x000fec000b83ffff */
[----:B------:R-:W-:-:S05]  /*0e60*/  VIADD R16, R16, 0x1 ;  /* 0x0000000110107836 */ /* 0x000fca0000000000 */
[----:B------:R-:W-:-:S13]  /*0e70*/  ISETP.NE.AND P0, PT, R16, 0x5, PT ;  /* 0x000000051000780c */ /* 0x000fda0003f05270 */
[----:B------:R-:W-:Y:S05]  /*0e80*/  @P0 BRA `(.L_x_5) ;  /* 0xfffffff400300947 */ /* 0x000fea000383ffff */
[----:B------:R0:W-:Y:S01]  /*0e90*/  STL [R1+0x4], R3 ;  /* 0x0000040301007387 */ /* 0x0001e20000100800 */
[----:B------:R-:W-:-:S03]  /*0ea0*/  ISETP.NE.U32.AND P0, PT, R20, 0x1, PT ;  /* 0x000000011400780c */ /* 0x000fc60003f05070 */
[----:B------:R0:W-:Y:S01]  /*0eb0*/  STL.64 [R1+0x8], R6 ;  /* 0x0000080601007387 */ /* 0x0001e20000100a00 */
[----:B------:R-:W-:-:S03]  /*0ec0*/  ISETP.NE.AND.EX P0, PT, RZ, RZ, PT, P0 ;  /* 0x000000ffff00720c */ /* 0x000fc60003f05300 */
[----:B------:R0:W-:Y:S10]  /*0ed0*/  STL.64 [R1+0x10], R4 ;  /* 0x0000100401007387 */ /* 0x0001f40000100a00 */
[----:B------:R-:W-:Y:S05]  /*0ee0*/  @!P0 BRA `(.L_x_3) ;  /* 0x0000001800048947 */ /* 0x000fea0003800000 */
[----:B------:R-:W-:Y:S01]  /*0ef0*/  UMOV UR4, URZ ;  /* 0x000000ff00047c82 */ /* 0x000fe20008000000 */
[----:B------:R-:W-:Y:S01]  /*0f00*/  UMOV UR5, URZ ;  /* 0x000000ff00057c82 */ /* 0x000fe20008000000 */
[----:B------:R-:W-:Y:S01]  /*0f10*/  IMAD.MOV.U32 R16, RZ, RZ, RZ ;  /* 0x000000ffff107224 */ /* 0x000fe200078e00ff */
[----:B0-----:R-:W-:Y:S01]  /*0f20*/  MOV R7, UR4 ;  /* 0x0000000400077c02 */ /* 0x001fe20008000f00 */
[----:B------:R-:W-:Y:S02]  /*0f30*/  IMAD.MOV.U32 R3, RZ, RZ, RZ ;  /* 0x000000ffff037224 */ /* 0x000fe400078e00ff */
[----:B------:R-:W-:Y:S02]  /*0f40*/  IMAD.U32 R5, RZ, RZ, UR4 ;  /* 0x00000004ff057e24 */ /* 0x000fe4000f8e00ff */
[----:B------:R-:W-:Y:S02]  /*0f50*/  IMAD.U32 R4, RZ, RZ, UR5 ;  /* 0x00000005ff047e24 */ /* 0x000fe4000f8e00ff */
[----:B------:R-:W-:-:S07]  /*0f60*/  IMAD.U32 R6, RZ, RZ, UR5 ;  /* 0x00000005ff067e24 */ /* 0x000fce000f8e00ff */
.L_x_7:
[----:B------:R-:W-:-:S06]  /*0f70*/  IMAD R15, R16, 0x4, R1 ;  /* 0x00000004100f7824 */ /* 0x000fcc00078e0201 */
[----:B------:R-:W5:Y:S01]  /*0f80*/  LDL R15, [R15+0x4] ;  /* 0x000004000f0f7983 */ /* 0x000f620000100800 */
[----:B------:R-:W-:Y:S01]  /*0f90*/  IMAD.SHL.U32 R17, R16, 0x20, RZ ;  /* 0x0000002010117824 */ /* 0x000fe200078e00ff */
[----:B------:R-:W-:-:S06]  /*0fa0*/  UMOV UR4, URZ ;  /* 0x000000ff00047c82 */ /* 0x000fcc0008000000 */
.L_x_6:
        /* <DEDUP_REMOVED lines=181> */
[----:B------:R-:W-:Y:S05]  /*1b00*/  @P0 BRA `(.L_x_3) ;  /* 0x0000000800fc0947 */ /* 0x000fea0003800000 */
[----:B------:R-:W-:Y:S01]  /*1b10*/  UMOV UR4, URZ ;  /* 0x000000ff00047c82 */ /* 0x000fe20008000000 */
[----:B------:R-:W-:Y:S01]  /*1b20*/  UMOV UR5, URZ ;  /* 0x000000ff00057c82 */ /* 0x000fe20008000000 */
[----:B------:R-:W-:Y:S02]  /*1b30*/  IMAD.MOV.U32 R16, RZ, RZ, RZ ;  /* 0x000000ffff107224 */ /* 0x000fe400078e00ff */
[----:B--2---:R-:W-:Y:S02]  /*1b40*/  IMAD.MOV.U32 R3, RZ, RZ, RZ ;  /* 0x000000ffff037224 */ /* 0x004fe400078e00ff */
[----:B------:R-:W-:Y:S02]  /*1b50*/  IMAD.U32 R5, RZ, RZ, UR4 ;  /* 0x00000004ff057e24 */ /* 0x000fe4000f8e00ff */
[----:B------:R-:W-:Y:S02]  /*1b60*/  IMAD.U32 R4, RZ, RZ, UR5 ;  /* 0x00000005ff047e24 */ /* 0x000fe4000f8e00ff */
[----:B------:R-:W-:-:S02]  /*1b70*/  IMAD.U32 R7, RZ, RZ, UR4 ;  /* 0x00000004ff077e24 */ /* 0x000fc4000f8e00ff */
[----:B------:R-:W-:-:S07]  /*1b80*/  IMAD.U32 R6, RZ, RZ, UR5 ;  /* 0x00000005ff067e24 */ /* 0x000fce000f8e00ff */
.L_x_9:
[----:B------:R-:W-:-:S06]  /*1b90*/  IMAD R15, R16, 0x4, R1 ;  /* 0x00000004100f7824 */ /* 0x000fcc00078e0201 */
[----:B------:R-:W5:Y:S01]  /*1ba0*/  LDL R15, [R15+0x4] ;  /* 0x000004000f0f7983 */ /* 0x000f620000100800 */
[----:B------:R-:W-:Y:S01]  /*1bb0*/  IMAD.SHL.U32 R17, R16, 0x20, RZ ;  /* 0x0000002010117824 */ /* 0x000fe200078e00ff */
[----:B------:R-:W-:-:S06]  /*1bc0*/  UMOV UR4, URZ ;  /* 0x000000ff00047c82 */ /* 0x000fcc0008000000 */
.L_x_8:
        /* <DEDUP_REMOVED lines=10> */
[----:B------:R-:W4:Y:S04]  /*1c70*/  @!P0 LDG.E R19, desc[UR6][R12.64+0x4] ;  /* 0x000004060c138981 */ /* 0x000f28000c1e1900 */
[----:B------:R-:W4:Y:S04]  /*1c80*/  @!P0 LDG.E R21, desc[UR6][R12.64+0xc] ;  /* 0x00000c060c158981 */ /* 0x000f28000c1e1900 */
[----:B------:R-:W4:Y:S04]  /*1c90*/  @P3 LDG.E R24, desc[UR6][R12.64+0x4c] ;  /* 0x00004c060c183981 */ /* 0x000f28000c1e1900 */
[----:B------:R-:W4:Y:S04]  /*1ca0*/  @P2 LDG.E R25, desc[UR6][R12.64+0x2c] ;  /* 0x00002c060c192981 */ /* 0x000f28000c1e1900 */
[----:B------:R-:W4:Y:S04]  /*1cb0*/  @P4 LDG.E R26, desc[UR6][R12.64+0x60] ;  /* 0x000060060c1a4981 */ /* 0x000f28000c1e1900 */
[----:B------:R-:W4:Y:S01]  /*1cc0*/  @P2 LDG.E R27, desc[UR6][R12.64+0x34] ;  /* 0x000034060c1b2981 */ /* 0x000f22000c1e1900 */
[----:B--2---:R-:W-:-:S03]  /*1cd0*/  @!P0 LOP3.LUT R5, R5, R18, RZ, 0x3c, !PT ;  /* 0x0000001205058212 */ /* 0x004fc600078e3cff */
[----:B------:R-:W2:Y:S01]  /*1ce0*/  @!P0 LDG.E R18, desc[UR6][R12.64] ;  /* 0x000000060c128981 */ /* 0x000ea2000c1e1900 */
[----:B---3--:R-:W-:-:S03]  /*1cf0*/  @P1 LOP3.LUT R5, R5, R20, RZ, 0x3c, !PT ;  /* 0x0000001405051212 */ /* 0x008fc600078e3cff */
[----:B------:R-:W3:Y:S01]  /*1d00*/  @!P0 LDG.E R20, desc[UR6][R12.64+0x8] ;  /* 0x000008060c148981 */ /* 0x000ee2000c1e1900 */
[----:B----4-:R-:W-:-:S03]  /*1d10*/  @P2 LOP3.LUT R5, R5, R22, RZ, 0x3c, !PT ;  /* 0x0000001605052212 */ /* 0x010fc600078e3cff */
[----:B------:R-:W4:Y:S01]  /*1d20*/  @P1 LDG.E R22, desc[UR6][R12.64+0x14] ;  /* 0x000014060c161981 */ /* 0x000f22000c1e1900 */
[----:B------:R-:W-:-:S03]  /*1d30*/  @!P0 LOP3.LUT R6, R6, R19, RZ, 0x3c, !PT ;  /* 0x0000001306068212 */ /* 0x000fc600078e3cff */
[----:B------:R-:W4:Y:S01]  /*1d40*/  @P1 LDG.E R19, desc[UR6][R12.64+0x18] ;  /* 0x000018060c131981 */ /* 0x000f22000c1e1900 */
[----:B------:R-:W-:-:S03]  /*1d50*/  @!P0 LOP3.LUT R4, R4, R21, RZ, 0x3c, !PT ;  /* 0x0000001504048212 */ /* 0x000fc600078e3cff */
[----:B------:R-:W4:Y:S01]  /*1d60*/  @P1 LDG.E R21, desc[UR6][R12.64+0x20] ;  /* 0x000020060c151981 */ /* 0x000f22000c1e1900 */
[----:B------:R-:W-:-:S03]  /*1d70*/  @P3 LOP3.LUT R5, R5, R24, RZ, 0x3c, !PT ;  /* 0x0000001805053212 */ /* 0x000fc600078e3cff */
        /* <DEDUP_REMOVED lines=21> */
[----:B------:R-:W4:Y:S01]  /*1ed0*/  @P6 LDG.E R26, desc[UR6][R12.64+0x88] ;  /* 0x000088060c1a6981 */ /* 0x000f22000c1e1900 */
[----:B------:R-:W-:Y:S02]  /*1ee0*/  @P5 LOP3.LUT R5, R5, R24, RZ, 0x3c, !PT ;  /* 0x0000001805055212 */ /* 0x000fe400078e3cff */
[----:B------:R-:W-:Y:S01]  /*1ef0*/  @P3 LOP3.LUT R6, R6, R19, RZ, 0x3c, !PT ;  /* 0x0000001306063212 */ /* 0x000fe200078e3cff */
[----:B------:R-:W4:Y:S01]  /*1f00*/  @P4 LDG.E R24, desc[UR6][R12.64+0x58] ;  /* 0x000058060c184981 */ /* 0x000f22000c1e1900 */
[----:B------:R-:W-:-:S03]  /*1f10*/  @P3 LOP3.LUT R4, R4, R21, RZ, 0x3c, !PT ;  /* 0x0000001504043212 */ /* 0x000fc600078e3cff */
[----:B------:R-:W4:Y:S01]  /*1f20*/  @P4 LDG.E R19, desc[UR6][R12.64+0x5c] ;  /* 0x00005c060c134981 */ /* 0x000f22000c1e1900 */
[----:B------:R-:W-:-:S03]  /*1f30*/  @P4 LOP3.LUT R6, R6, R25, RZ, 0x3c, !PT ;  /* 0x0000001906064212 */ /* 0x000fc600078e3cff */
[----:B------:R-:W4:Y:S04]  /*1f40*/  @P5 LDG.E R21, desc[UR6][R12.64+0x68] ;  /* 0x000068060c155981 */ /* 0x000f28000c1e1900 */
[----:B------:R-:W4:Y:S01]  /*1f50*/  @P5 LDG.E R25, desc[UR6][R12.64+0x70] ;  /* 0x000070060c195981 */ /* 0x000f22000c1e1900 */
[----:B------:R-:W-:-:S03]  /*1f60*/  LOP3.LUT P0, RZ, R23, 0x80, RZ, 0xc0, !PT ;  /* 0x0000008017ff7812 */ /* 0x000fc6000780c0ff */
        /* <DEDUP_REMOVED lines=25> */
[----:B------:R-:W-:Y:S02]  /*2100*/  @P0 LOP3.LUT R6, R6, R21, RZ, 0x3c, !PT ;  /* 0x0000001506060212 */ /* 0x000fe400078e3cff */
[----:B------:R-:W-:-:S02]  /*2110*/  @P0 LOP3.LUT R4, R4, R25, RZ, 0x3c, !PT ;  /* 0x0000001904040212 */ /* 0x000fc400078e3cff */
[----:B--2---:R-:W-:Y:S02]  /*2120*/  @P6 LOP3.LUT R7, R7, R18, RZ, 0x3c, !PT ;  /* 0x0000001207076212 */ /* 0x004fe400078e3cff */
[----:B---3--:R-:W-:Y:S02]  /*2130*/  @P0 LOP3.LUT R3, R3, R20, RZ, 0x3c, !PT ;  /* 0x0000001403030212 */ /* 0x008fe400078e3cff */
        /* <DEDUP_REMOVED lines=17> */
[----:B------:R-:W2:Y:S01]  /*2250*/  @P1 LDG.E R22, desc[UR6][R12.64+0xc4] ;  /* 0x0000c4060c161981 */ /* 0x000ea2000c1e1900 */
[----:B------:R-:W-:Y:S02]  /*2260*/  @P0 LOP3.LUT R4, R4, R25, RZ, 0x3c, !PT ;  /* 0x0000001904040212 */ /* 0x000fe400078e3cff */
[----:B------:R-:W-:Y:S01]  /*2270*/  LOP3.LUT P0, RZ, R23, 0x8000, RZ, 0xc0, !PT ;  /* 0x0000800017ff7812 */ /* 0x000fe2000780c0ff */
[----:B------:R-:W2:Y:S01]  /*2280*/  @P2 LDG.E R25, desc[UR6][R12.64+0xd4] ;  /* 0x0000d4060c192981 */ /* 0x000ea2000c1e1900 */
[----:B------:R-:W-:-:S03]  /*2290*/  @P1 LOP3.LUT R3, R3, R24, RZ, 0x3c, !PT ;  /* 0x0000001803031212 */ /* 0x000fc600078e3cff */
[----:B------:R-:W2:Y:S04]  /*22a0*/  @P2 LDG.E R24, desc[UR6][R12.64+0xc8] ;  /* 0x0000c8060c182981 */ /* 0x000ea8000c1e1900 */
[----:B------:R-:W2:Y:S01]  /*22b0*/  @P2 LDG.E R23, desc[UR6][R12.64+0xcc] ;  /* 0x0000cc060c172981 */ /* 0x000ea2000c1e1900 */
[----:B------:R-:W-:-:S03]  /*22c0*/  @P1 LOP3.LUT R6, R6, R19, RZ, 0x3c, !PT ;  /* 0x0000001306061212 */ /* 0x000fc600078e3cff */
[----:B------:R-:W2:Y:S01]  /*22d0*/  @P3 LDG.E R19, desc[UR6][R12.64+0xe0] ;  /* 0x0000e0060c133981 */ /* 0x000ea2000c1e1900 */
[----:B---3--:R-:W-:-:S03]  /*22e0*/  @P1 LOP3.LUT R4, R4, R21, RZ, 0x3c, !PT ;  /* 0x0000001504041212 */ /* 0x008fc600078e3cff */
[----:B------:R-:W3:Y:S01]  /*22f0*/  @P3 LDG.E R21, desc[UR6][R12.64+0xe8] ;  /* 0x0000e8060c153981 */ /* 0x000ee2000c1e1900 */
[----:B----4-:R-:W-:-:S03]  /*2300*/  @P1 LOP3.LUT R7, R7, R20, RZ, 0x3c, !PT ;  /* 0x0000001407071212 */ /* 0x010fc600078e3cff */
[----:B------:R-:W4:Y:S01]  /*2310*/  @P3 LDG.E R20, desc[UR6][R12.64+0xdc] ;  /* 0x0000dc060c143981 */ /* 0x000f22000c1e1900 */
[----:B--2---:R-:W-:-:S03]  /*2320*/  @P1 LOP3.LUT R5, R5, R22, RZ, 0x3c, !PT ;  /* 0x0000001605051212 */ /* 0x004fc600078e3cff */
[----:B------:R-:W2:Y:S01]  /*2330*/  @P3 LDG.E R22, desc[UR6][R12.64+0xe4] ;  /* 0x0000e4060c163981 */ /* 0x000ea2000c1e1900 */
[----:B------:R-:W-:Y:S02]  /*2340*/  @P2 LOP3.LUT R7, R7, R26, RZ, 0x3c, !PT ;  /* 0x0000001a07072212 */ /* 0x000fe400078e3cff */
[----:B------:R-:W-:Y:S01]  /*2350*/  @P2 LOP3.LUT R5, R5, R18, RZ, 0x3c, !PT ;  /* 0x0000001205052212 */ /* 0x000fe200078e3cff */
[----:B------:R-:W2:Y:S01]  /*2360*/  @P4 LDG.E R26, desc[UR6][R12.64+0xf0] ;  /* 0x0000f0060c1a4981 */ /* 0x000ea2000c1e1900 */
[----:B------:R-:W-:-:S03]  /*2370*/  @P2 LOP3.LUT R3, R3, R24, RZ, 0x3c, !PT ;  /* 0x0000001803032212 */ /* 0x000fc600078e3cff */
[----:B------:R-:W2:Y:S01]  /*2380*/  @P4 LDG.E R18, desc[UR6][R12.64+0xf8] ;  /* 0x0000f8060c124981 */ /* 0x000ea2000c1e1900 */
[----:B------:R-:W-:-:S03]  /*2390*/  @P2 LOP3.LUT R6, R6, R23, RZ, 0x3c, !PT ;  /* 0x0000001706062212 */ /* 0x000fc600078e3cff */
[----:B------:R-:W2:Y:S04]  /*23a0*/  @P3 LDG.E R24, desc[UR6][R12.64+0xec] ;  /* 0x0000ec060c183981 */ /* 0x000ea8000c1e1900 */
[----:B------:R-:W2:Y:S01]  /*23b0*/  @P4 LDG.E R23, desc[UR6][R12.64+0xf4] ;  /* 0x0000f4060c174981 */ /* 0x000ea2000c1e1900 */
[----:B------:R-:W-:Y:S02]  /*23c0*/  @P2 LOP3.LUT R4, R4, R25, RZ, 0x3c, !PT ;  /* 0x0000001904042212 */ /* 0x000fe400078e3cff */
[----:B------:R-:W-:Y:S01]  /*23d0*/  @P3 LOP3.LUT R6, R6, R19, RZ, 0x3c, !PT ;  /* 0x0000001306063212 */ /* 0x000fe200078e3cff */
[----:B------:R-:W2:Y:S04]  /*23e0*/  @P0 LDG.E R25, desc[UR6][R12.64+0x138] ;  /* 0x000138060c190981 */ /* 0x000ea8000c1e1900 */
[----:B------:R-:W2:Y:S01]  /*23f0*/  @P4 LDG.E R19, desc[UR6][R12.64+0xfc] ;  /* 0x0000fc060c134981 */ /* 0x000ea2000c1e1900 */
[----:B---3--:R-:W-:-:S03]  /*2400*/  @P3 LOP3.LUT R4, R4, R21, RZ, 0x3c, !PT ;  /* 0x0000001504043212 */ /* 0x008fc600078e3cff */
[----:B------:R-:W3:Y:S01]  /*2410*/  @P5 LDG.E R21, desc[UR6][R12.64+0x108] ;  /* 0x000108060c155981 */ /* 0x000ee2000c1e1900 */
[----:B----4-:R-:W-:-:S03]  /*2420*/  @P3 LOP3.LUT R3, R3, R20, RZ, 0x3c, !PT ;  /* 0x0000001403033212 */ /* 0x010fc600078e3cff */
[----:B------:R-:W4:Y:S01]  /*2430*/  @P4 LDG.E R20, desc[UR6][R12.64+0x100] ;  /* 0x000100060c144981 */ /* 0x000f22000c1e1900 */
[----:B--2---:R-:W-:-:S03]  /*2440*/  @P3 LOP3.LUT R7, R7, R22, RZ, 0x3c, !PT ;  /* 0x0000001607073212 */ /* 0x004fc600078e3cff */
[----:B------:R-:W2:Y:S01]  /*2450*/  @P5 LDG.E R22, desc[UR6][R12.64+0x104] ;  /* 0x000104060c165981 */ /* 0x000ea2000c1e1900 */
[----:B------:R-:W-:-:S03]  /*2460*/  @P4 LOP3.LUT R3, R3, R26, RZ, 0x3c, !PT ;  /* 0x0000001a03034212 */ /* 0x000fc600078e3cff */
        /* <DEDUP_REMOVED lines=23> */
[----:B------:R-:W-:-:S04]  /*25e0*/  UIADD3 UR4, UPT, UPT, UR4, 0x10, URZ ;  /* 0x0000001004047890 */ /* 0x000fc8000fffe0ff */
[----:B------:R-:W-:Y:S01]  /*25f0*/  UISETP.NE.AND UP0, UPT, UR4, 0x20, UPT ;  /* 0x000000200400788c */ /* 0x000fe2000bf05270 */
[----:B------:R-:W-:Y:S02]  /*2600*/  @P6 LOP3.LUT R6, R6, R19, RZ, 0x3c, !PT ;  /* 0x0000001306066212 */ /* 0x000fe400078e3cff */
[----:B---3--:R-:W-:Y:S02]  /*2610*/  @P6 LOP3.LUT R4, R4, R21, RZ, 0x3c, !PT ;  /* 0x0000001504046212 */ /* 0x008fe400078e3cff */
[----:B----4-:R-:W-:Y:S02]  /*2620*/  @P6 LOP3.LUT R7, R7, R20, RZ, 0x3c, !PT ;  /* 0x0000001407076212 */ /* 0x010fe400078e3cff */
[----:B--2---:R-:W-:Y:S02]  /*2630*/  @P6 LOP3.LUT R5, R5, R22, RZ, 0x3c, !PT ;  /* 0x0000001605056212 */ /* 0x004fe400078e3cff */
[----:B------:R-:W-:Y:S02]  /*2640*/  @P0 LOP3.LUT R4, R4, R25, RZ, 0x3c, !PT ;  /* 0x0000001904040212 */ /* 0x000fe400078e3cff */
[----:B------:R-:W-:-:S02]  /*2650*/  @P0 LOP3.LUT R5, R5, R26, RZ, 0x3c, !PT ;  /* 0x0000001a05050212 */ /* 0x000fc400078e3cff */
[----:B------:R-:W-:Y:S02]  /*2660*/  @P0 LOP3.LUT R7, R7, R18, RZ, 0x3c, !PT ;  /* 0x0000001207070212 */ /* 0x000fe400078e3cff */
[----:B------:R-:W-:Y:S02]  /*2670*/  @P0 LOP3.LUT R3, R3, R24, RZ, 0x3c, !PT ;  /* 0x0000001803030212 */ /* 0x000fe400078e3cff */
[----:B------:R-:W-:Y:S01]  /*2680*/  @P0 LOP3.LUT R6, R6, R23, RZ, 0x3c, !PT ;  /* 0x0000001706060212 */ /* 0x000fe200078e3cff */
[----:B------:R-:W-:Y:S06]  /*2690*/  BRA.U UP0, `(.L_x_8) ;  /* 0xfffffff5004c7547 */ /* 0x000fec000b83ffff */
[----:B------:R-:W-:-:S05]  /*26a0*/  VIADD R16, R16, 0x1 ;  /* 0x0000000110107836 */ /* 0x000fca0000000000 */
[----:B------:R-:W-:-:S13]  /*26b0*/  ISETP.NE.AND P0, PT, R16, 0x5, PT ;  /* 0x000000051000780c */ /* 0x000fda0003f05270 */
[----:B------:R-:W-:Y:S05]  /*26c0*/  @P0 BRA `(.L_x_9) ;  /* 0xfffffff400300947 */ /* 0x000fea000383ffff */
[----:B------:R3:W-:Y:S04]  /*26d0*/  STL [R1+0x4], R3 ;  /* 0x0000040301007387 */ /* 0x0007e80000100800 */
[----:B------:R3:W-:Y:S04]  /*26e0*/  STL.64 [R1+0x8], R6 ;  /* 0x0000080601007387 */ /* 0x0007e80000100a00 */
[----:B------:R3:W-:Y:S02]  /*26f0*/  STL.64 [R1+0x10], R4 ;  /* 0x0000100401007387 */ /* 0x0007e40000100a00 */
.L_x_3:
[----:B------:R-:W-:Y:S05]  /*2700*/  BSYNC.RECONVERGENT B1 ;  /* 0x0000000000017941 */ /* 0x000fea0003800200 */
.L_x_2:
[----:B------:R-:W-:Y:S01]  /*2710*/  ISETP.GT.U32.AND P0, PT, R14, 0x3, PT ;  /* 0x000000030e00780c */ /* 0x000fe20003f04070 */
[----:B------:R-:W-:Y:S01]  /*2720*/  VIADD R0, R0, 0x1 ;  /* 0x0000000100007836 */ /* 0x000fe20000000000 */
[--C-:B------:R-:W-:Y:S02]  /*2730*/  SHF.R.U64 R14, R14, 0x2, R9.reuse ;  /* 0x000000020e0e7819 */ /* 0x100fe40000001209 */
[----:B------:R-:W-:Y:S02]  /*2740*/  ISETP.GT.U32.AND.EX P0, PT, R9, RZ, PT, P0 ;  /* 0x000000ff0900720c */ /* 0x000fe40003f04100 */
[----:B------:R-:W-:-:S11]  /*2750*/  SHF.R.U32.HI R9, RZ, 0x2, R9 ;  /* 0x00000002ff097819 */ /* 0x000fd60000011609 */
[----:B------:R-:W-:Y:S05]  /*2760*/  @P0 BRA `(.L_x_10) ;  /* 0xffffffd800cc0947 */ /* 0x000fea000383ffff */
.L_x_1:
[----:B------:R-:W-:Y:S05]  /*2770*/  BSYNC.RECONVERGENT B0 ;  /* 0x0000000000007941 */ /* 0x000fea0003800200 */
.L_x_0:
[----:B------:R-:W4:Y:S08]  /*2780*/  LDC.64 R10, c[0x0][0x398] ;  /* 0x0000e600ff0a7b82 */ /* 0x000f300000000a00 */
[----:B------:R-:W5:Y:S01]  /*2790*/  LDC.64 R12, c[0x0][0x388] ;  /* 0x0000e200ff0c7b82 */ /* 0x000f620000000a00 */
[----:B----4-:R-:W-:-:S05]  /*27a0*/  IMAD.WIDE R10, R8, 0x4, R10 ;  /* 0x00000004080a7825 */ /* 0x010fca00078e020a */
[----:B------:R-:W4:Y:S01]  /*27b0*/  LDG.E R25, desc[UR6][R10.64] ;  /* 0x000000060a197981 */ /* 0x000f22000c1e1900 */
[----:B------:R-:W-:Y:S04]  /*27c0*/  BSSY.RECONVERGENT B1, `(.L_x_11) ;  /* 0x0000296000017945 */ /* 0x000fe80003800200 */
[----:B------:R-:W-:Y:S01]  /*27d0*/  BSSY.RELIABLE B0, `(.L_x_12) ;  /* 0x0000117000007945 */ /* 0x000fe20003800100 */
[----:B-----5:R-:W-:Y:S01]  /*27e0*/  IMAD.WIDE R12, R8, 0x4, R12 ;  /* 0x00000004080c7825 */ /* 0x020fe200078e020c */
[----:B----4-:R-:W-:-:S13]  /*27f0*/  FSETP.NE.AND P0, PT, |R25|, +INF , PT ;  /* 0x7f8000001900780b */ /* 0x010fda0003f05200 */
[----:B------:R-:W-:Y:S05]  /*2800*/  @!P0 BRA `(.L_x_13) ;  /* 0x0000000000108947 */ /* 0x000fea0003800000 */
[----:B------:R-:W4:Y:S02]  /*2810*/  LDC.64 R10, c[0x0][0x3a0] ;  /* 0x0000e800ff0a7b82 */ /* 0x000f240000000a00 */
[----:B----4-:R-:W-:-:S05]  /*2820*/  IMAD.WIDE R10, R8, 0x4, R10 ;  /* 0x00000004080a7825 */ /* 0x010fca00078e020a */
[----:B------:R4:W5:Y:S01]  /*2830*/  LDG.E R9, desc[UR6][R10.64] ;  /* 0x000000060a097981 */ /* 0x000962000c1e1900 */
[----:B------:R-:W-:Y:S05]  /*2840*/  BRA `(.L_x_14) ;  /* 0x00000010003c7947 */ /* 0x000fea0003800000 */
.L_x_13:
[----:B------:R-:W4:Y:S01]  /*2850*/  LDC.64 R10, c[0x0][0x3a0] ;  /* 0x0000e800ff0a7b82 */ /* 0x000f220000000a00 */
[----:B------:R-:W5:Y:S01]  /*2860*/  LDG.E R24, desc[UR6][R12.64] ;  /* 0x000000060c187981 */ /* 0x000f62000c1e1900 */
[----:B----4-:R-:W-:-:S05]  /*2870*/  IMAD.WIDE R10, R8, 0x4, R10 ;  /* 0x00000004080a7825 */ /* 0x010fca00078e020a */
[----:B------:R-:W5:Y:S02]  /*2880*/  LDG.E R9, desc[UR6][R10.64] ;  /* 0x000000060a097981 */ /* 0x000f64000c1e1900 */
[----:B-----5:R-:W-:-:S13]  /*2890*/  FSETP.GTU.AND P0, PT, R9, R24, PT ;  /* 0x000000180900720b */ /* 0x020fda0003f0c000 */
[----:B------:R-:W-:Y:S05]  /*28a0*/  @!P0 BREAK.RELIABLE B0 ;  /* 0x0000000000008942 */ /* 0x000fea0003800100 */
[----:B------:R-:W-:Y:S05]  /*28b0*/  @P0 BRA `(.L_x_14) ;  /* 0x0000001000200947 */ /* 0x000fea0003800000 */
[----:B------:R-:W4:Y:S02]  /*28c0*/  LDC.64 R10, c[0x0][0x390] ;  /* 0x0000e400ff0a7b82 */ /* 0x000f240000000a00 */
[----:B----4-:R-:W-:-:S05]  /*28d0*/  IMAD.WIDE R10, R8, 0x4, R10 ;  /* 0x00000004080a7825 */ /* 0x010fca00078e020a */
[----:B------:R-:W4:Y:S01]  /*28e0*/  LDG.E R23, desc[UR6][R10.64] ;  /* 0x000000060a177981 */ /* 0x000f22000c1e1900 */
[----:B------:R-:W-:Y:S01]  /*28f0*/  FADD R25, R9, -R24 ;  /* 0x8000001809197221 */ /* 0x000fe20000000000 */
[----:B------:R-:W-:Y:S01]  /*2900*/  BSSY.RECONVERGENT B2, `(.L_x_15) ;  /* 0x000000d000027945 */ /* 0x000fe20003800200 */
[----:B----4-:R-:W4:Y:S08]  /*2910*/  MUFU.RCP R0, R23 ;  /* 0x0000001700007308 */ /* 0x010f300000001000 */
[----:B------:R-:W5:Y:S01]  /*2920*/  FCHK P0, R25, R23 ;  /* 0x0000001719007302 */ /* 0x000f620000000000 */
[----:B----4-:R-:W-:-:S04]  /*2930*/  FFMA R13, -R23, R0, 1 ;  /* 0x3f800000170d7423 */ /* 0x010fc80000000100 */
[----:B------:R-:W-:-:S04]  /*2940*/  FFMA R0, R0, R13, R0 ;  /* 0x0000000d00007223 */ /* 0x000fc80000000000 */
[----:B------:R-:W-:-:S04]  /*2950*/  FFMA R9, R25, R0, RZ ;  /* 0x0000000019097223 */ /* 0x000fc800000000ff */
[----:B------:R-:W-:-:S04]  /*2960*/  FFMA R12, -R23, R9, R25 ;  /* 0x00000009170c7223 */ /* 0x000fc80000000119 */
[----:B------:R-:W-:Y:S01]  /*2970*/  FFMA R9, R0, R12, R9 ;  /* 0x0000000c00097223 */ /* 0x000fe20000000009 */
[----:B-----5:R-:W-:Y:S06]  /*2980*/  @!P0 BRA `(.L_x_16) ;  /* 0x0000000000108947 */ /* 0x020fec0003800000 */
[----:B------:R-:W-:Y:S02]  /*2990*/  MOV R19, R23 ;  /* 0x0000001700137202 */ /* 0x000fe40000000f00 */
[----:B------:R-:W-:-:S07]  /*29a0*/  MOV R10, 0x29c0 ;  /* 0x000029c0000a7802 */ /* 0x000fce0000000f00 */
[----:B0123--:R-:W-:Y:S05]  /*29b0*/  CALL.REL.NOINC `($__internal_1_$__cuda_sm3x_div_rn_noftz_f32_slowpath) ;  /* 0x0000002800487944 */ /* 0x00ffea0003c00000 */
[----:B------:R-:W-:-:S07]  /*29c0*/  IMAD.MOV.U32 R9, RZ, RZ, R0 ;  /* 0x000000ffff097224 */ /* 0x000fce00078e0000 */
.L_x_16:
[----:B------:R-:W-:Y:S05]  /*29d0*/  BSYNC.RECONVERGENT B2 ;  /* 0x0000000000027941 */ /* 0x000fea0003800200 */
.L_x_15:
[----:B------:R-:W-:Y:S01]  /*29e0*/  IMAD.MOV.U32 R22, RZ, RZ, 0x3f800000 ;  /* 0x3f800000ff167424 */ /* 0x000fe200078e00ff */
[----:B------:R-:W-:Y:S01]  /*29f0*/  FSETP.GEU.AND P0, PT, R9, RZ, PT ;  /* 0x000000ff0900720b */ /* 0x000fe20003f0e000 */
[----:B------:R-:W-:Y:S03]  /*2a00*/  BSSY.RECONVERGENT B2, `(.L_x_17) ;  /* 0x0000053000027945 */ /* 0x000fe60003800200 */
[----:B------:R-:W-:-:S05]  /*2a10*/  FSEL R22, -R22, 1, !P0 ;  /* 0x3f80000016167808 */ /* 0x000fca0004000100 */
[----:B------:R-:W-:-:S04]  /*2a20*/  FMUL R21, R22, R9 ;  /* 0x0000000916157220 */ /* 0x000fc80000400000 */
[C---:B------:R-:W-:Y:S01]  /*2a30*/  FMUL R0, |R21|.reuse, 16777216 ;  /* 0x4b80000015007820 */ /* 0x040fe20000400200 */
[C---:B------:R-:W-:Y:S02]  /*2a40*/  FSETP.GEU.AND P0, PT, |R21|.reuse, 1.175494350822287508e-38, PT ;  /* 0x008000001500780b */ /* 0x040fe40003f0e200 */
[C---:B------:R-:W-:Y:S02]  /*2a50*/  FSETP.NEU.AND P3, PT, R21.reuse, RZ, PT ;  /* 0x000000ff1500720b */ /* 0x040fe40003f6d000 */
[-C--:B------:R-:W-:Y:S02]  /*2a60*/  FSEL R0, R0, |R21|.reuse, !P0 ;  /* 0x4000001500007208 */ /* 0x080fe40004000000 */
[C---:B------:R-:W-:Y:S02]  /*2a70*/  FSETP.NAN.AND P1, PT, |R21|.reuse, |R21|, PT ;  /* 0x400000151500720b */ /* 0x040fe40003f28200 */
[----:B------:R-:W-:Y:S01]  /*2a80*/  FSETP.NEU.AND P4, PT, |R21|, +INF , PT ;  /* 0x7f8000001500780b */ /* 0x000fe20003f8d200 */
[----:B------:R-:W-:-:S05]  /*2a90*/  VIADD R9, R0, 0xc0cafb0d ;  /* 0xc0cafb0d00097836 */ /* 0x000fca0000000000 */
[----:B------:R-:W-:Y:S02]  /*2aa0*/  LOP3.LUT R11, R9, 0xff800000, RZ, 0xc0, !PT ;  /* 0xff800000090b7812 */ /* 0x000fe400078ec0ff */
[----:B------:R-:W-:Y:S02]  /*2ab0*/  FSEL R9, RZ, -24, P0 ;  /* 0xc1c00000ff097808 */ /* 0x000fe40000000000 */
[----:B------:R-:W-:Y:S01]  /*2ac0*/  I2FP.F32.S32 R12, R11 ;  /* 0x0000000b000c7245 */ /* 0x000fe20000201400 */
[----:B------:R-:W-:-:S04]  /*2ad0*/  IMAD.IADD R0, R0, 0x1, -R11 ;  /* 0x0000000100007824 */ /* 0x000fc800078e0a0b */
[C---:B------:R-:W-:Y:S01]  /*2ae0*/  FADD R10, R0.reuse, 1 ;  /* 0x3f800000000a7421 */ /* 0x040fe20000000000 */
[----:B------:R-:W-:Y:S01]  /*2af0*/  FADD R13, R0, -1 ;  /* 0xbf800000000d7421 */ /* 0x000fe20000000000 */
[----:B------:R-:W-:-:S03]  /*2b00*/  FFMA R11, R12, 1.1920928955078125e-07, R9 ;  /* 0x340000000c0b7823 */ /* 0x000fc60000000009 */
[----:B------:R-:W-:Y:S01]  /*2b10*/  FADD R15, R13, R13 ;  /* 0x0000000d0d0f7221 */ /* 0x000fe20000000000 */
[----:B------:R-:W4:Y:S03]  /*2b20*/  MUFU.RCP R10, R10 ;  /* 0x0000000a000a7308 */ /* 0x000f260000001000 */
[----:B----4-:R-:W-:Y:S01]  /*2b30*/  FMUL R0, R10, R15 ;  /* 0x0000000f0a007220 */ /* 0x010fe20000400000 */
[----:B------:R-:W-:-:S03]  /*2b40*/  IMAD.MOV.U32 R15, RZ, RZ, 0x3a2c32e4 ;  /* 0x3a2c32e4ff0f7424 */ /* 0x000fc600078e00ff */
[----:B------:R-:W-:Y:S01]  /*2b50*/  FADD R14, R13, -R0 ;  /* 0x800000000d0e7221 */ /* 0x000fe20000000000 */
[CC--:B------:R-:W-:Y:S01]  /*2b60*/  FMUL R12, R0.reuse, R0.reuse ;  /* 0x00000000000c7220 */ /* 0x0c0fe20000400000 */
[----:B------:R-:W-:Y:S02]  /*2b70*/  FFMA R9, R0, 1.4426950216293334961, R11 ;  /* 0x3fb8aa3b00097823 */ /* 0x000fe4000000000b */
[----:B------:R-:W-:Y:S01]  /*2b80*/  FADD R14, R14, R14 ;  /* 0x0000000e0e0e7221 */ /* 0x000fe20000000000 */
[C---:B------:R-:W-:Y:S01]  /*2b90*/  FFMA R15, R12.reuse, R15, 0.0032181653659790754318 ;  /* 0x3b52e7db0c0f7423 */ /* 0x040fe2000000000f */
[----:B------:R-:W-:Y:S02]  /*2ba0*/  FADD R11, R11, -R9 ;  /* 0x800000090b0b7221 */ /* 0x000fe40000000000 */
[----:B------:R-:W-:Y:S01]  /*2bb0*/  FFMA R13, R13, -R0, R14 ;  /* 0x800000000d0d7223 */ /* 0x000fe2000000000e */
[----:B------:R-:W-:Y:S01]  /*2bc0*/  FFMA R15, R12, R15, 0.018033718690276145935 ;  /* 0x3c93bb730c0f7423 */ /* 0x000fe2000000000f */
[----:B------:R-:W-:-:S02]  /*2bd0*/  FFMA R14, R0, 1.4426950216293334961, R11 ;  /* 0x3fb8aa3b000e7823 */ /* 0x000fc4000000000b */
[----:B------:R-:W-:Y:S01]  /*2be0*/  FMUL R13, R10, R13 ;  /* 0x0000000d0a0d7220 */ /* 0x000fe20000400000 */
[----:B------:R-:W-:-:S03]  /*2bf0*/  FFMA R15, R12, R15, 0.12022458761930465698 ;  /* 0x3df6384f0c0f7423 */ /* 0x000fc6000000000f */
[----:B------:R-:W-:Y:S01]  /*2c00*/  FFMA R11, R13, 1.4426950216293334961, R14 ;  /* 0x3fb8aa3b0d0b7823 */ /* 0x000fe2000000000e */
[----:B------:R-:W-:Y:S01]  /*2c10*/  FMUL R15, R12, R15 ;  /* 0x0000000f0c0f7220 */ /* 0x000fe20000400000 */
[----:B------:R-:W-:Y:S02]  /*2c20*/  IMAD.MOV.U32 R12, RZ, RZ, 0x391fcb8e ;  /* 0x391fcb8eff0c7424 */ /* 0x000fe400078e00ff */
[----:B------:R-:W-:Y:S01]  /*2c30*/  FFMA R10, R0, 1.9251366722983220825e-08, R11 ;  /* 0x32a55e34000a7823 */ /* 0x000fe2000000000b */
[----:B------:R-:W-:-:S04]  /*2c40*/  FMUL R11, R15, 3 ;  /* 0x404000000f0b7820 */ /* 0x000fc80000400000 */
[----:B------:R-:W-:-:S04]  /*2c50*/  FFMA R10, R13, R11, R10 ;  /* 0x0000000b0d0a7223 */ /* 0x000fc8000000000a */
[----:B------:R-:W-:-:S04]  /*2c60*/  FFMA R10, R0, R15, R10 ;  /* 0x0000000f000a7223 */ /* 0x000fc8000000000a */
[----:B------:R-:W-:-:S04]  /*2c70*/  FADD R11, R9, R10 ;  /* 0x0000000a090b7221 */ /* 0x000fc80000000000 */
[----:B------:R-:W-:Y:S01]  /*2c80*/  FMUL R0, R11, 2 ;  /* 0x400000000b007820 */ /* 0x000fe20000400000 */
[----:B------:R-:W-:-:S03]  /*2c90*/  FADD R9, -R9, R11 ;  /* 0x0000000b09097221 */ /* 0x000fc60000000100 */
[----:B------:R-:W4:Y:S01]  /*2ca0*/  FRND R13, R0 ;  /* 0x00000000000d7307 */ /* 0x000f220000201000 */
[----:B------:R-:W-:Y:S01]  /*2cb0*/  FADD R9, R10, -R9 ;  /* 0x800000090a097221 */ /* 0x000fe20000000000 */
[----:B------:R-:W-:Y:S01]  /*2cc0*/  FFMA R10, R11, 2, -R0 ;  /* 0x400000000b0a7823 */ /* 0x000fe20000000800 */
[----:B------:R-:W-:-:S03]  /*2cd0*/  FSETP.GEU.AND P2, PT, R0, RZ, PT ;  /* 0x000000ff0000720b */ /* 0x000fc60003f4e000 */
[----:B------:R-:W-:Y:S02]  /*2ce0*/  FFMA R9, R9, 2, R10 ;  /* 0x4000000009097823 */ /* 0x000fe4000000000a */
[----:B------:R5:W0:Y:S01]  /*2cf0*/  F2I.NTZ R11, R0 ;  /* 0x00000000000b7305 */ /* 0x000a220000203100 */
[----:B----4-:R-:W-:Y:S01]  /*2d00*/  FADD R10, R0, -R13 ;  /* 0x8000000d000a7221 */ /* 0x010fe20000000000 */
[----:B------:R-:W-:-:S03]  /*2d10*/  FSETP.GT.AND P0, PT, R13, RZ, PT ;  /* 0x000000ff0d00720b */ /* 0x000fc60003f04000 */
[----:B------:R-:W-:-:S04]  /*2d20*/  FADD R9, R9, R10 ;  /* 0x0000000a09097221 */ /* 0x000fc80000000000 */
[C---:B------:R-:W-:Y:S01]  /*2d30*/  FFMA R10, R9.reuse, R12, 0.0013391353422775864601 ;  /* 0x3aaf85ed090a7423 */ /* 0x040fe2000000000c */
[----:B------:R-:W-:Y:S02]  /*2d40*/  SEL R12, RZ, 0x83000000, P0 ;  /* 0x83000000ff0c7807 */ /* 0x000fe40000000000 */
[----:B------:R-:W-:Y:S01]  /*2d50*/  FSETP.GT.AND P0, PT, |R0|, 152, PT ;  /* 0x431800000000780b */ /* 0x000fe20003f04200 */
[----:B------:R-:W-:Y:S01]  /*2d60*/  FFMA R10, R9, R10, 0.0096188392490148544312 ;  /* 0x3c1d9856090a7423 */ /* 0x000fe2000000000a */
[----:B-----5:R-:W-:Y:S01]  /*2d70*/  FADD R0, R21, R21 ;  /* 0x0000001515007221 */ /* 0x020fe20000000000 */
[----:B------:R-:W-:Y:S02]  /*2d80*/  VIADD R13, R12, 0x7f000000 ;  /* 0x7f0000000c0d7836 */ /* 0x000fe40000000000 */
[----:B------:R-:W-:Y:S01]  /*2d90*/  FFMA R10, R9, R10, 0.055503588169813156128 ;  /* 0x3d6357bb090a7423 */ /* 0x000fe2000000000a */
[----:B0-----:R-:W-:-:S03]  /*2da0*/  IMAD R11, R11, 0x800000, -R12 ;  /* 0x008000000b0b7824 */ /* 0x001fc600078e0a0c */
[----:B------:R-:W-:-:S04]  /*2db0*/  FFMA R10, R9, R10, 0.24022644758224487305 ;  /* 0x3e75fdec090a7423 */ /* 0x000fc8000000000a */
[----:B------:R-:W-:-:S04]  /*2dc0*/  FFMA R10, R9, R10, 0.69314718246459960938 ;  /* 0x3f317218090a7423 */ /* 0x000fc8000000000a */
[----:B------:R-:W-:Y:S01]  /*2dd0*/  FFMA R10, R9, R10, 1 ;  /* 0x3f800000090a7423 */ /* 0x000fe2000000000a */
[----:B------:R-:W-:-:S03]  /*2de0*/  LOP3.LUT R9, R0, 0x7fffffff, RZ, 0xc0, !PT ;  /* 0x7fffffff00097812 */ /* 0x000fc600078ec0ff */
[----:B------:R-:W-:-:S04]  /*2df0*/  FMUL R10, R10, R13 ;  /* 0x0000000d0a0a7220 */ /* 0x000fc80000400000 */
[----:B------:R-:W-:Y:S01]  /*2e00*/  FMUL R10, R10, R11 ;  /* 0x0000000b0a0a7220 */ /* 0x000fe20000400000 */
[----:B------:R-:W-:Y:S02]  /*2e10*/  @P0 FSEL R10, RZ, +INF , !P2 ;  /* 0x7f800000ff0a0808 */ /* 0x000fe40005000000 */
[----:B------:R-:W-:Y:S02]  /*2e20*/  FSETP.NEU.AND P0, PT, R21, 1, PT ;  /* 0x3f8000001500780b */ /* 0x000fe40003f0d000 */
[----:B------:R-:W-:Y:S01]  /*2e30*/  @P3 FSEL R9, R9, R10, !P4 ;  /* 0x0000000a09093208 */ /* 0x000fe20006000000 */
[----:B------:R-:W-:-:S04]  /*2e40*/  @P1 FADD R9, R21, 2 ;  /* 0x4000000015091421 */ /* 0x000fc80000000000 */
[----:B------:R-:W-:-:S05]  /*2e50*/  FADD R9, R9, 4 ;  /* 0x4080000009097421 */ /* 0x000fca0000000000 */
[----:B------:R-:W-:-:S04]  /*2e60*/  FSEL R9, R9, 5, P0 ;  /* 0x40a0000009097808 */ /* 0x000fc80000000000 */
[----:B------:R0:W4:Y:S01]  /*2e70*/  MUFU.RSQ R10, R9 ;  /* 0x00000009000a7308 */ /* 0x0001220000001400 */
[----:B------:R-:W-:-:S05]  /*2e80*/  VIADD R0, R9, 0xf3000000 ;  /* 0xf300000009007836 */ /* 0x000fca0000000000 */
[----:B------:R-:W-:-:S13]  /*2e90*/  ISETP.GT.U32.AND P0, PT, R0, 0x727fffff, PT ;  /* 0x727fffff0000780c */ /* 0x000fda0003f04070 */
[----:B0---4-:R-:W-:Y:S05]  /*2ea0*/  @!P0 BRA `(.L_x_18) ;  /* 0x0000000000108947 */ /* 0x011fea0003800000 */
[----:B------:R-:W-:Y:S01]  /*2eb0*/  IMAD.MOV.U32 R0, RZ, RZ, R9 ;  /* 0x000000ffff007224 */ /* 0x000fe200078e0009 */
[----:B------:R-:W-:-:S07]  /*2ec0*/  MOV R10, 0x2ee0 ;  /* 0x00002ee0000a7802 */ /* 0x000fce0000000f00 */
[----:B-123--:R-:W-:Y:S05]  /*2ed0*/  CALL.REL.NOINC `($__internal_0_$__cuda_sm20_sqrt_rn_f32_slowpath) ;  /* 0x0000002000a87944 */ /* 0x00efea0003c00000 */
[----:B------:R-:W-:Y:S05]  /*2ee0*/  BRA `(.L_x_19) ;  /* 0x0000000000107947 */ /* 0x000fea0003800000 */
.L_x_18:
[----:B------:R-:W-:Y:S01]  /*2ef0*/  FMUL.FTZ R0, R9, R10 ;  /* 0x0000000a09007220 */ /* 0x000fe20000410000 */
[----:B------:R-:W-:-:S03]  /*2f00*/  FMUL.FTZ R10, R10, 0.5 ;  /* 0x3f0000000a0a7820 */ /* 0x000fc60000410000 */
[----:B------:R-:W-:-:S04]  /*2f10*/  FFMA R9, -R0, R0, R9 ;  /* 0x0000000000097223 */ /* 0x000fc80000000109 */
[----:B------:R-:W-:-:S07]  /*2f20*/  FFMA R0, R9, R10, R0 ;  /* 0x0000000a09007223 */ /* 0x000fce0000000000 */
.L_x_19:
[----:B------:R-:W-:Y:S05]  /*2f30*/  BSYNC.RECONVERGENT B2 ;  /* 0x0000000000027941 */ /* 0x000fea0003800200 */
.L_x_17:
[----:B------:R-:W-:Y:S01]  /*2f40*/  FADD R0, R21, R0 ;  /* 0x0000000015007221 */ /* 0x000fe20000000000 */
[----:B------:R-:W-:Y:S01]  /*2f50*/  BSSY.RECONVERGENT B2, `(.L_x_20) ;  /* 0x000009b000027945 */ /* 0x000fe20003800200 */
[----:B------:R-:W-:Y:S02]  /*2f60*/  IMAD.MOV.U32 R20, RZ, RZ, RZ ;  /* 0x000000ffff147224 */ /* 0x000fe400078e00ff */
[----:B------:R-:W-:-:S07]  /*2f70*/  FMUL R19, R0, 0.5 ;  /* 0x3f00000000137820 */ /* 0x000fce0000400000 */
.L_x_25:
[----:B------:R-:W-:Y:S01]  /*2f80*/  SHF.R.U32.HI R0, RZ, 0x2, R3 ;  /* 0x00000002ff007819 */ /* 0x000fe20000011603 */
[----:B------:R-:W-:Y:S01]  /*2f90*/  HFMA2 R10, -RZ, RZ, 1.5048828125, 33.21875 ;  /* 0x3e055027ff0a7431 */ /* 0x000fe200000001ff */
[----:B------:R-:W0:Y:S01]  /*2fa0*/  MUFU.RCP R14, R19 ;  /* 0x00000013000e7308 */ /* 0x000e220000001000 */
[----:B------:R-:W-:Y:S01]  /*2fb0*/  BSSY.RECONVERGENT B3, `(.L_x_21) ;  /* 0x0000033000037945 */ /* 0x000fe20003800200 */
[----:B------:R-:W-:Y:S01]  /*2fc0*/  LOP3.LUT R0, R0, R3, RZ, 0x3c, !PT ;  /* 0x0000000300007212 */ /* 0x000fe200078e3cff */
[----:B-123--:R-:W-:Y:S02]  /*2fd0*/  IMAD.SHL.U32 R3, R5, 0x10, RZ ;  /* 0x0000001005037824 */ /* 0x00efe400078e00ff */
[----:B------:R-:W-:Y:S02]  /*2fe0*/  IMAD.MOV.U32 R18, RZ, RZ, R6 ;  /* 0x000000ffff127224 */ /* 0x000fe400078e0006 */
[----:B------:R-:W-:Y:S02]  /*2ff0*/  IMAD.SHL.U32 R9, R0, 0x2, RZ ;  /* 0x0000000200097824 */ /* 0x000fe400078e00ff */
[----:B------:R-:W-:-:S02]  /*3000*/  IMAD.MOV.U32 R6, RZ, RZ, R4 ;  /* 0x000000ffff067224 */ /* 0x000fc400078e0004 */
[----:B------:R-:W-:Y:S01]  /*3010*/  IMAD.MOV.U32 R17, RZ, RZ, 0x3f800000 ;  /* 0x3f800000ff117424 */ /* 0x000fe200078e00ff */
[----:B------:R-:W-:Y:S01]  /*3020*/  LOP3.LUT R0, R0, R9, R3, 0x96, !PT ;  /* 0x0000000900007212 */ /* 0x000fe200078e9603 */
[----:B------:R-:W-:-:S03]  /*3030*/  IMAD.MOV.U32 R3, RZ, RZ, 0x2f800000 ;  /* 0x2f800000ff037424 */ /* 0x000fc600078e00ff */
[----:B------:R-:W-:-:S04]  /*3040*/  LOP3.LUT R9, R0, R5, RZ, 0x3c, !PT ;  /* 0x0000000500097212 */ /* 0x000fc800078e3cff */
[--C-:B------:R-:W-:Y:S01]  /*3050*/  IADD3 R0, PT, PT, R2, 0x587c5, R9.reuse ;  /* 0x000587c502007810 */ /* 0x100fe20007ffe009 */
[----:B------:R-:W-:-:S03]  /*3060*/  IMAD.MOV.U32 R4, RZ, RZ, R9 ;  /* 0x000000ffff047224 */ /* 0x000fc600078e0009 */
[----:B------:R-:W-:-:S05]  /*3070*/  I2FP.F32.U32 R0, R0 ;  /* 0x0000000000007245 */ /* 0x000fca0000201000 */
[----:B------:R-:W-:-:S04]  /*3080*/  FFMA R0, R0, R3, 1.1641532182693481445e-10 ;  /* 0x2f00000000007423 */ /* 0x000fc80000000003 */
[----:B------:R-:W-:-:S05]  /*3090*/  FADD R0, -R0, 1 ;  /* 0x3f80000000007421 */ /* 0x000fca0000000100 */
[----:B------:R-:W-:-:S13]  /*30a0*/  FSETP.GEU.AND P0, PT, R0, 1.175494350822287508e-38, PT ;  /* 0x008000000000780b */ /* 0x000fda0003f0e000 */
[----:B------:R-:W-:-:S04]  /*30b0*/  @!P0 FMUL R0, R0, 8388608 ;  /* 0x4b00000000008820 */ /* 0x000fc80000400000 */
[----:B------:R-:W-:-:S05]  /*30c0*/  VIADD R3, R0, 0xc0d55555 ;  /* 0xc0d5555500037836 */ /* 0x000fca0000000000 */
[----:B------:R-:W-:-:S05]  /*30d0*/  LOP3.LUT R11, R3, 0xff800000, RZ, 0xc0, !PT ;  /* 0xff800000030b7812 */ /* 0x000fca00078ec0ff */
[----:B------:R-:W-:Y:S01]  /*30e0*/  IMAD.IADD R3, R0, 0x1, -R11 ;  /* 0x0000000100037824 */ /* 0x000fe200078e0a0b */
[----:B------:R-:W-:-:S03]  /*30f0*/  I2FP.F32.S32 R11, R11 ;  /* 0x0000000b000b7245 */ /* 0x000fc60000201400 */
[----:B------:R-:W-:-:S04]  /*3100*/  FADD R3, R3, -1 ;  /* 0xbf80000003037421 */ /* 0x000fc80000000000 */
[----:B------:R-:W-:-:S04]  /*3110*/  FFMA R10, R3, -R10, 0.14084610342979431152 ;  /* 0x3e1039f6030a7423 */ /* 0x000fc8000000080a */
[----:B------:R-:W-:-:S04]  /*3120*/  FFMA R10, R3, R10, -0.12148627638816833496 ;  /* 0xbdf8cdcc030a7423 */ /* 0x000fc8000000000a */
[----:B------:R-:W-:-:S04]  /*3130*/  FFMA R10, R3, R10, 0.13980610668659210205 ;  /* 0x3e0f2955030a7423 */ /* 0x000fc8000000000a */
[----:B------:R-:W-:-:S04]  /*3140*/  FFMA R10, R3, R10, -0.16684235632419586182 ;  /* 0xbe2ad8b9030a7423 */ /* 0x000fc8000000000a */
[----:B------:R-:W-:-:S04]  /*3150*/  FFMA R10, R3, R10, 0.20012299716472625732 ;  /* 0x3e4ced0b030a7423 */ /* 0x000fc8000000000a */
[----:B------:R-:W-:-:S04]  /*3160*/  FFMA R10, R3, R10, -0.24999669194221496582 ;  /* 0xbe7fff22030a7423 */ /* 0x000fc8000000000a */
[----:B------:R-:W-:-:S04]  /*3170*/  FFMA R10, R3, R10, 0.33333182334899902344 ;  /* 0x3eaaaa78030a7423 */ /* 0x000fc8000000000a */
[C---:B------:R-:W-:Y:S01]  /*3180*/  FFMA R12, R3.reuse, R10, -0.5 ;  /* 0xbf000000030c7423 */ /* 0x040fe2000000000a */
[----:B------:R-:W-:Y:S02]  /*3190*/  FSEL R10, RZ, -23, P0 ;  /* 0xc1b80000ff0a7808 */ /* 0x000fe40000000000 */
[----:B------:R-:W-:Y:S01]  /*31a0*/  ISETP.GT.U32.AND P0, PT, R0, 0x7f7fffff, PT ;  /* 0x7f7fffff0000780c */ /* 0x000fe20003f04070 */
[----:B------:R-:W-:Y:S02]  /*31b0*/  FMUL R12, R3, R12 ;  /* 0x0000000c030c7220 */ /* 0x000fe40000400000 */
[----:B------:R-:W-:Y:S01]  /*31c0*/  FFMA R10, R11, 1.1920928955078125e-07, R10 ;  /* 0x340000000b0a7823 */ /* 0x000fe2000000000a */
[----:B------:R-:W-:Y:S02]  /*31d0*/  IMAD.MOV.U32 R11, RZ, RZ, 0x7f800000 ;  /* 0x7f800000ff0b7424 */ /* 0x000fe400078e00ff */
[----:B------:R-:W-:-:S04]  /*31e0*/  FFMA R3, R3, R12, R3 ;  /* 0x0000000c03037223 */ /* 0x000fc80000000003 */
[----:B------:R-:W-:Y:S01]  /*31f0*/  FFMA R25, R10, 0.69314718246459960938, R3 ;  /* 0x3f3172180a197823 */ /* 0x000fe20000000003 */
[----:B0-----:R-:W-:Y:S02]  /*3200*/  FFMA R3, -R19, R14, 1 ;  /* 0x3f80000013037423 */ /* 0x001fe4000000010e */
[C---:B------:R-:W-:Y:S01]  /*3210*/  @P0 FFMA R25, R0.reuse, R11, +INF ;  /* 0x7f80000000190423 */ /* 0x040fe2000000000b */
[----:B------:R-:W-:Y:S01]  /*3220*/  FSETP.NEU.AND P0, PT, R0, RZ, PT ;  /* 0x000000ff0000720b */ /* 0x000fe20003f0d000 */
[----:B------:R-:W-:-:S03]  /*3230*/  FFMA R14, R14, R3, R14 ;  /* 0x000000030e0e7223 */ /* 0x000fc6000000000e */
[----:B------:R-:W-:-:S05]  /*3240*/  FSEL R25, R25, -INF , P0 ;  /* 0xff80000019197808 */ /* 0x000fca0000000000 */
[----:B------:R-:W-:-:S03]  /*3250*/  FFMA R3, R25, R14, RZ ;  /* 0x0000000e19037223 */ /* 0x000fc600000000ff */
[----:B------:R-:W0:Y:S01]  /*3260*/  FCHK P0, R25, R19 ;  /* 0x0000001319007302 */ /* 0x000e220000000000 */
[----:B------:R-:W-:-:S04]  /*3270*/  FFMA R0, -R19, R3, R25 ;  /* 0x0000000313007223 */ /* 0x000fc80000000119 */
[----:B------:R-:W-:Y:S01]  /*3280*/  FFMA R0, R14, R0, R3 ;  /* 0x000000000e007223 */ /* 0x000fe20000000003 */
[----:B------:R-:W-:Y:S02]  /*3290*/  IMAD.MOV.U32 R3, RZ, RZ, R7 ;  /* 0x000000ffff037224 */ /* 0x000fe400078e0007 */
[----:B------:R-:W-:Y:S01]  /*32a0*/  IMAD.MOV.U32 R7, RZ, RZ, R5 ;  /* 0x000000ffff077224 */ /* 0x000fe200078e0005 */
[----:B0-----:R-:W-:Y:S06]  /*32b0*/  @!P0 BRA `(.L_x_22) ;  /* 0x0000000000088947 */ /* 0x001fec0003800000 */
[----:B------:R-:W-:-:S07]  /*32c0*/  MOV R10, 0x32e0 ;  /* 0x000032e0000a7802 */ /* 0x000fce0000000f00 */
[----:B------:R-:W-:Y:S05]  /*32d0*/  CALL.REL.NOINC `($__internal_1_$__cuda_sm3x_div_rn_noftz_f32_slowpath) ;  /* 0x0000002000007944 */ /* 0x000fea0003c00000 */
.L_x_22:
[----:B------:R-:W-:Y:S05]  /*32e0*/  BSYNC.RECONVERGENT B3 ;  /* 0x0000000000037941 */ /* 0x000fea0003800200 */
.L_x_21:
[----:B------:R-:W-:Y:S01]  /*32f0*/  FADD R9, R21, -R0 ;  /* 0x8000000015097221 */ /* 0x000fe20000000000 */
[----:B------:R-:W-:Y:S03]  /*3300*/  BSSY.RECONVERGENT B3, `(.L_x_23) ;  /* 0x0000045000037945 */ /* 0x000fe60003800200 */
[----:B------:R-:W-:-:S05]  /*3310*/  FADD R0, -R19, R9 ;  /* 0x0000000913007221 */ /* 0x000fca0000000100 */
[----:B------:R-:W-:-:S13]  /*3320*/  FSETP.NEU.AND P0, PT, R0, 1, PT ;  /* 0x3f8000000000780b */ /* 0x000fda0003f0d000 */
[----:B------:R-:W-:Y:S05]  /*3330*/  @!P0 BRA `(.L_x_24) ;  /* 0x0000000400048947 */ /* 0x000fea0003800000 */
[----:B------:R-:W-:-:S13]  /*3340*/  FSETP.NAN.AND P0, PT, |R0|, |R0|, PT ;  /* 0x400000000000720b */ /* 0x000fda0003f08200 */
[----:B------:R-:W-:Y:S01]  /*3350*/  @P0 FADD R17, R0, 2 ;  /* 0x4000000000110421 */ /* 0x000fe20000000000 */
[----:B------:R-:W-:Y:S06]  /*3360*/  @P0 BRA `(.L_x_24) ;  /* 0x0000000000f80947 */ /* 0x000fec0003800000 */
[C---:B------:R-:W-:Y:S01]  /*3370*/  FMUL R5, |R0|.reuse, 16777216 ;  /* 0x4b80000000057820 */ /* 0x040fe20000400200 */
[----:B------:R-:W-:Y:S01]  /*3380*/  FSETP.GEU.AND P0, PT, |R0|, 1.175494350822287508e-38, PT ;  /* 0x008000000000780b */ /* 0x000fe20003f0e200 */
[----:B------:R-:W-:-:S03]  /*3390*/  IMAD.MOV.U32 R15, RZ, RZ, 0x3a2c32e4 ;  /* 0x3a2c32e4ff0f7424 */ /* 0x000fc600078e00ff */
[----:B------:R-:W-:Y:S02]  /*33a0*/  FSEL R5, R5, |R0|, !P0 ;  /* 0x4000000005057208 */ /* 0x000fe40004000000 */
[----:B------:R-:W-:Y:S02]  /*33b0*/  FSEL R13, RZ, -24, P0 ;  /* 0xc1c00000ff0d7808 */ /* 0x000fe40000000000 */
[----:B------:R-:W-:Y:S01]  /*33c0*/  FSETP.NEU.AND P0, PT, |R0|, +INF , PT ;  /* 0x7f8000000000780b */ /* 0x000fe20003f0d200 */
[----:B------:R-:W-:-:S03]  /*33d0*/  VIADD R10, R5, 0xc0cafb0d ;  /* 0xc0cafb0d050a7836 */ /* 0x000fc60000000000 */
[----:B------:R-:W-:Y:S02]  /*33e0*/  FSETP.NEU.AND P0, PT, R0, RZ, P0 ;  /* 0x000000ff0000720b */ /* 0x000fe4000070d000 */
[----:B------:R-:W-:-:S05]  /*33f0*/  LOP3.LUT R10, R10, 0xff800000, RZ, 0xc0, !PT ;  /* 0xff8000000a0a7812 */ /* 0x000fca00078ec0ff */
[----:B------:R-:W-:Y:S01]  /*3400*/  IMAD.IADD R14, R5, 0x1, -R10 ;  /* 0x00000001050e7824 */ /* 0x000fe200078e0a0a */
[----:B------:R-:W-:-:S03]  /*3410*/  I2FP.F32.S32 R10, R10 ;  /* 0x0000000a000a7245 */ /* 0x000fc60000201400 */
[C---:B------:R-:W-:Y:S01]  /*3420*/  FADD R5, R14.reuse, 1 ;  /* 0x3f8000000e057421 */ /* 0x040fe20000000000 */
[----:B------:R-:W-:Y:S01]  /*3430*/  FADD R14, R14, -1 ;  /* 0xbf8000000e0e7421 */ /* 0x000fe20000000000 */
[----:B------:R-:W-:Y:S01]  /*3440*/  FFMA R16, R10, 1.1920928955078125e-07, R13 ;  /* 0x340000000a107823 */ /* 0x000fe2000000000d */
[----:B------:R-:W-:Y:S02]  /*3450*/  @!P0 FADD R0, R0, R0 ;  /* 0x0000000000008221 */ /* 0x000fe40000000000 */
[----:B------:R-:W-:Y:S01]  /*3460*/  FADD R12, R14, R14 ;  /* 0x0000000e0e0c7221 */ /* 0x000fe20000000000 */
[----:B------:R-:W0:Y:S03]  /*3470*/  MUFU.RCP R5, R5 ;  /* 0x0000000500057308 */ /* 0x000e260000001000 */
[----:B0-----:R-:W-:-:S04]  /*3480*/  FMUL R11, R5, R12 ;  /* 0x0000000c050b7220 */ /* 0x001fc80000400000 */
[----:B------:R-:W-:Y:S01]  /*3490*/  FADD R13, R14, -R11 ;  /* 0x8000000b0e0d7221 */ /* 0x000fe20000000000 */
[C---:B------:R-:W-:Y:S01]  /*34a0*/  FMUL R12, R11.reuse, R11 ;  /* 0x0000000b0b0c7220 */ /* 0x040fe20000400000 */
[----:B------:R-:W-:Y:S02]  /*34b0*/  FFMA R10, R11, 1.4426950216293334961, R16 ;  /* 0x3fb8aa3b0b0a7823 */ /* 0x000fe40000000010 */
[----:B------:R-:W-:Y:S01]  /*34c0*/  FADD R13, R13, R13 ;  /* 0x0000000d0d0d7221 */ /* 0x000fe20000000000 */
[----:B------:R-:W-:Y:S01]  /*34d0*/  FFMA R15, R12, R15, 0.0032181653659790754318 ;  /* 0x3b52e7db0c0f7423 */ /* 0x000fe2000000000f */
[----:B------:R-:W-:Y:S02]  /*34e0*/  FADD R16, R16, -R10 ;  /* 0x8000000a10107221 */ /* 0x000fe40000000000 */
[----:B------:R-:W-:Y:S01]  /*34f0*/  FFMA R14, R14, -R11, R13 ;  /* 0x8000000b0e0e7223 */ /* 0x000fe2000000000d */
[----:B------:R-:W-:Y:S01]  /*3500*/  FFMA R15, R12, R15, 0.018033718690276145935 ;  /* 0x3c93bb730c0f7423 */ /* 0x000fe2000000000f */
[----:B------:R-:W-:-:S02]  /*3510*/  FFMA R13, R11, 1.4426950216293334961, R16 ;  /* 0x3fb8aa3b0b0d7823 */ /* 0x000fc40000000010 */
[----:B------:R-:W-:Y:S01]  /*3520*/  FMUL R14, R5, R14 ;  /* 0x0000000e050e7220 */ /* 0x000fe20000400000 */
[----:B------:R-:W-:-:S03]  /*3530*/  FFMA R15, R12, R15, 0.12022458761930465698 ;  /* 0x3df6384f0c0f7423 */ /* 0x000fc6000000000f */
[----:B------:R-:W-:Y:S01]  /*3540*/  FFMA R16, R14, 1.4426950216293334961, R13 ;  /* 0x3fb8aa3b0e107823 */ /* 0x000fe2000000000d */
[----:B------:R-:W-:-:S03]  /*3550*/  FMUL R12, R12, R15 ;  /* 0x0000000f0c0c7220 */ /* 0x000fc60000400000 */
[----:B------:R-:W-:Y:S01]  /*3560*/  FFMA R13, R11, 1.9251366722983220825e-08, R16 ;  /* 0x32a55e340b0d7823 */ /* 0x000fe20000000010 */
[----:B------:R-:W-:-:S04]  /*3570*/  FMUL R5, R12, 3 ;  /* 0x404000000c057820 */ /* 0x000fc80000400000 */
[----:B------:R-:W-:Y:S01]  /*3580*/  FFMA R5, R14, R5, R13 ;  /* 0x000000050e057223 */ /* 0x000fe2000000000d */
[----:B------:R-:W-:-:S03]  /*3590*/  IMAD.MOV.U32 R13, RZ, RZ, 0x391fcb8e ;  /* 0x391fcb8eff0d7424 */ /* 0x000fc600078e00ff */
[----:B------:R-:W-:-:S04]  /*35a0*/  FFMA R11, R11, R12, R5 ;  /* 0x0000000c0b0b7223 */ /* 0x000fc80000000005 */
[----:B------:R-:W-:-:S04]  /*35b0*/  FADD R14, R10, R11 ;  /* 0x0000000b0a0e7221 */ /* 0x000fc80000000000 */
[----:B------:R-:W-:Y:S01]  /*35c0*/  FMUL R5, R14, 2 ;  /* 0x400000000e057820 */ /* 0x000fe20000400000 */
[----:B------:R-:W-:-:S03]  /*35d0*/  FADD R10, -R10, R14 ;  /* 0x0000000e0a0a7221 */ /* 0x000fc60000000100 */
[----:B------:R-:W0:Y:S01]  /*35e0*/  FRND R12, R5 ;  /* 0x00000005000c7307 */ /* 0x000e220000201000 */
[----:B------:R-:W-:Y:S01]  /*35f0*/  FADD R11, R11, -R10 ;  /* 0x8000000a0b0b7221 */ /* 0x000fe20000000000 */
[----:B------:R-:W-:Y:S01]  /*3600*/  FFMA R14, R14, 2, -R5 ;  /* 0x400000000e0e7823 */ /* 0x000fe20000000805 */
[----:B------:R-:W-:-:S03]  /*3610*/  FSETP.GT.AND P2, PT, |R5|, 152, PT ;  /* 0x431800000500780b */ /* 0x000fc60003f44200 */
[----:B------:R-:W-:Y:S02]  /*3620*/  FFMA R11, R11, 2, R14 ;  /* 0x400000000b0b7823 */ /* 0x000fe4000000000e */
[----:B------:R-:W1:Y:S01]  /*3630*/  F2I.NTZ R14, R5 ;  /* 0x00000005000e7305 */ /* 0x000e620000203100 */
[----:B0-----:R-:W-:Y:S01]  /*3640*/  FADD R10, R5, -R12 ;  /* 0x8000000c050a7221 */ /* 0x001fe20000000000 */
[----:B------:R-:W-:-:S03]  /*3650*/  FSETP.GT.AND P1, PT, R12, RZ, PT ;  /* 0x000000ff0c00720b */ /* 0x000fc60003f24000 */
[----:B------:R-:W-:-:S04]  /*3660*/  FADD R10, R10, R11 ;  /* 0x0000000b0a0a7221 */ /* 0x000fc80000000000 */
[----:B------:R-:W-:-:S04]  /*3670*/  FFMA R11, R10, R13, 0.0013391353422775864601 ;  /* 0x3aaf85ed0a0b7423 */ /* 0x000fc8000000000d */
[----:B------:R-:W-:-:S04]  /*3680*/  FFMA R11, R10, R11, 0.0096188392490148544312 ;  /* 0x3c1d98560a0b7423 */ /* 0x000fc8000000000b */
[----:B------:R-:W-:-:S04]  /*3690*/  FFMA R11, R10, R11, 0.055503588169813156128 ;  /* 0x3d6357bb0a0b7423 */ /* 0x000fc8000000000b */
[C---:B------:R-:W-:Y:S01]  /*36a0*/  FFMA R13, R10.reuse, R11, 0.24022644758224487305 ;  /* 0x3e75fdec0a0d7423 */ /* 0x040fe2000000000b */
[----:B------:R-:W-:Y:S02]  /*36b0*/  SEL R11, RZ, 0x83000000, P1 ;  /* 0x83000000ff0b7807 */ /* 0x000fe40000800000 */
[----:B------:R-:W-:Y:S01]  /*36c0*/  FSETP.GEU.AND P1, PT, R5, RZ, PT ;  /* 0x000000ff0500720b */ /* 0x000fe20003f2e000 */
[C---:B------:R-:W-:Y:S02]  /*36d0*/  FFMA R13, R10.reuse, R13, 0.69314718246459960938 ;  /* 0x3f3172180a0d7423 */ /* 0x040fe4000000000d */
[----:B------:R-:W-:Y:S01]  /*36e0*/  VIADD R12, R11, 0x7f000000 ;  /* 0x7f0000000b0c7836 */ /* 0x000fe20000000000 */
[----:B------:R-:W-:Y:S01]  /*36f0*/  FSEL R17, RZ, +INF , !P1 ;  /* 0x7f800000ff117808 */ /* 0x000fe20004800000 */
[----:B------:R-:W-:Y:S01]  /*3700*/  FFMA R13, R10, R13, 1 ;  /* 0x3f8000000a0d7423 */ /* 0x000fe2000000000d */
[----:B-1----:R-:W-:-:S03]  /*3710*/  IMAD R14, R14, 0x800000, -R11 ;  /* 0x008000000e0e7824 */ /* 0x002fc600078e0a0b */
[----:B------:R-:W-:-:S04]  /*3720*/  FMUL R13, R12, R13 ;  /* 0x0000000d0c0d7220 */ /* 0x000fc80000400000 */
[----:B------:R-:W-:Y:S01]  /*3730*/  @!P2 FMUL R17, R14, R13 ;  /* 0x0000000d0e11a220 */ /* 0x000fe20000400000 */
[----:B------:R-:W-:-:S07]  /*3740*/  @!P0 LOP3.LUT R17, R0, 0x7fffffff, RZ, 0xc0, !PT ;  /* 0x7fffffff00118812 */ /* 0x000fce00078ec0ff */
.L_x_24:
[----:B------:R-:W-:Y:S05]  /*3750*/  BSYNC.RECONVERGENT B3 ;  /* 0x0000000000037941 */ /* 0x000fea0003800200 */
.L_x_23:
[----:B------:R-:W-:Y:S02]  /*3760*/  IMAD.MOV.U32 R0, RZ, RZ, 0x3bbb989d ;  /* 0x3bbb989dff007424 */ /* 0x000fe400078e00ff */
[----:B------:R-:W-:Y:S01]  /*3770*/  FMUL R17, R17, -0.5 ;  /* 0xbf00000011117820 */ /* 0x000fe20000400000 */
[----:B------:R-:W-:Y:S01]  /*3780*/  IMAD.MOV.U32 R5, RZ, RZ, 0x437c0000 ;  /* 0x437c0000ff057424 */ /* 0x000fe200078e00ff */
[----:B------:R-:W-:Y:S01]  /*3790*/  ISETP.GE.U32.AND P0, PT, R20, 0x63, PT ;  /* 0x000000631400780c */ /* 0x000fe20003f06070 */
[----:B------:R-:W-:Y:S02]  /*37a0*/  IMAD.SHL.U32 R12, R4, 0x10, RZ ;  /* 0x00000010040c7824 */ /* 0x000fe400078e00ff */
[----:B------:R-:W-:Y:S01]  /*37b0*/  FFMA.SAT R0, R17, R0, 0.5 ;  /* 0x3f00000011007423 */ /* 0x000fe20000002000 */
[----:B------:R-:W-:Y:S02]  /*37c0*/  VIADD R2, R2, 0xb0f8a ;  /* 0x000b0f8a02027836 */ /* 0x000fe40000000000 */
[----:B------:R-:W-:-:S02]  /*37d0*/  VIADD R20, R20, 0x1 ;  /* 0x0000000114147836 */ /* 0x000fc40000000000 */
[----:B------:R-:W-:Y:S01]  /*37e0*/  FFMA.RM R0, R0, R5, 12582913 ;  /* 0x4b40000100007423 */ /* 0x000fe20000004005 */
[----:B------:R-:W-:-:S03]  /*37f0*/  SHF.R.U32.HI R5, RZ, 0x2, R18 ;  /* 0x00000002ff057819 */ /* 0x000fc60000011612 */
[C---:B------:R-:W-:Y:S01]  /*3800*/  FADD R10, R0.reuse, -12583039 ;  /* 0xcb40007f000a7421 */ /* 0x040fe20000000000 */
[----:B------:R-:W-:Y:S01]  /*3810*/  LOP3.LUT R5, R5, R18, RZ, 0x3c, !PT ;  /* 0x0000001205057212 */ /* 0x000fe200078e3cff */
[----:B------:R-:W-:Y:S02]  /*3820*/  IMAD.SHL.U32 R0, R0, 0x800000, RZ ;  /* 0x0080000000007824 */ /* 0x000fe400078e00ff */
[----:B------:R-:W-:Y:S01]  /*3830*/  FFMA R10, R17, 1.4426950216293334961, -R10 ;  /* 0x3fb8aa3b110a7823 */ /* 0x000fe2000000080a */
[----:B------:R-:W-:-:S03]  /*3840*/  SHF.L.U32 R13, R5, 0x1, RZ ;  /* 0x00000001050d7819 */ /* 0x000fc600000006ff */
[----:B------:R-:W-:Y:S01]  /*3850*/  FFMA R10, R17, 1.925963033500011079e-08, R10 ;  /* 0x32a57060110a7823 */ /* 0x000fe2000000000a */
[----:B------:R-:W-:Y:S01]  /*3860*/  LOP3.LUT R5, R5, R13, R12, 0x96, !PT ;  /* 0x0000000d05057212 */ /* 0x000fe200078e960c */
[----:B------:R-:W-:Y:S02]  /*3870*/  IMAD.MOV.U32 R13, RZ, RZ, 0x2f800000 ;  /* 0x2f800000ff0d7424 */ /* 0x000fe400078e00ff */
[----:B------:R-:W0:Y:S01]  /*3880*/  MUFU.EX2 R11, R10 ;  /* 0x0000000a000b7308 */ /* 0x000e220000000800 */
[----:B------:R-:W-:-:S05]  /*3890*/  LOP3.LUT R5, R5, R4, RZ, 0x3c, !PT ;  /* 0x0000000405057212 */ /* 0x000fca00078e3cff */
[----:B------:R-:W-:-:S05]  /*38a0*/  IMAD.IADD R12, R5, 0x1, R2 ;  /* 0x00000001050c7824 */ /* 0x000fca00078e0202 */
[----:B------:R-:W-:Y:S01]  /*38b0*/  I2FP.F32.U32 R12, R12 ;  /* 0x0000000c000c7245 */ /* 0x000fe20000201000 */
[----:B0-----:R-:W-:-:S04]  /*38c0*/  FMUL R0, R0, R11 ;  /* 0x0000000b00007220 */ /* 0x001fc80000400000 */
[----:B------:R-:W-:-:S05]  /*38d0*/  FFMA R11, R12, R13, 1.1641532182693481445e-10 ;  /* 0x2f0000000c0b7423 */ /* 0x000fca000000000d */
[----:B------:R-:W-:-:S13]  /*38e0*/  FSETP.GTU.AND P1, PT, R11, R0, PT ;  /* 0x000000000b00720b */ /* 0x000fda0003f2c000 */
[----:B------:R-:W-:Y:S05]  /*38f0*/  @!P0 BRA P1, `(.L_x_25) ;  /* 0xfffffff400a08947 */ /* 0x000fea000083ffff */
[----:B------:R-:W-:Y:S05]  /*3900*/  BSYNC.RECONVERGENT B2 ;  /* 0x0000000000027941 */ /* 0x000fea0003800200 */
.L_x_20:
[----:B------:R-:W-:-:S04]  /*3910*/  FMUL R4, R23, R22 ;  /* 0x0000001617047220 */ /* 0x000fc80000400000 */
[----:B------:R-:W-:Y:S01]  /*3920*/  FFMA R4, R9, R4, R24 ;  /* 0x0000000409047223 */ /* 0x000fe20000000018 */
[----:B------:R-:W-:Y:S06]  /*3930*/  BRA `(.L_x_26) ;  /* 0x0000001400f87947 */ /* 0x000fec0003800000 */
.L_x_14:
[----:B------:R-:W-:Y:S05]  /*3940*/  BSYNC.RELIABLE B0 ;  /* 0x0000000000007941 */ /* 0x000fea0003800100 */
.L_x_12:
[----:B-----5:R-:W-:Y:S01]  /*3950*/  FSETP.NE.AND P0, PT, |R9|, +INF , PT ;  /* 0x7f8000000900780b */ /* 0x020fe20003f05200 */
[----:B------:R-:W-:-:S12]  /*3960*/  BSSY.RELIABLE B2, `(.L_x_27) ;  /* 0x0000110000027945 */ /* 0x000fd80003800100 */
[----:B------:R-:W-:Y:S05]  /*3970*/  @!P0 BRA `(.L_x_28) ;  /* 0x0000000000088947 */ /* 0x000fea0003800000 */
[----:B------:R0:W5:Y:S01]  /*3980*/  LDG.E R24, desc[UR6][R12.64] ;  /* 0x000000060c187981 */ /* 0x000162000c1e1900 */
[----:B------:R-:W-:Y:S05]  /*3990*/  BRA `(.L_x_29) ;  /* 0x0000001000307947 */ /* 0x000fea0003800000 */
.L_x_28:
[----:B------:R-:W5:Y:S02]  /*39a0*/  LDG.E R24, desc[UR6][R12.64] ;  /* 0x000000060c187981 */ /* 0x000f64000c1e1900 */
[----:B-----5:R-:W-:-:S13]  /*39b0*/  FSETP.GE.AND P0, PT, R25, R24, PT ;  /* 0x000000181900720b */ /* 0x020fda0003f06000 */
[----:B------:R-:W-:Y:S05]  /*39c0*/  @P0 BREAK.RELIABLE B2 ;  /* 0x0000000000020942 */ /* 0x000fea0003800100 */
[----:B------:R-:W-:Y:S05]  /*39d0*/  @!P0 BRA `(.L_x_29) ;  /* 0x0000001000208947 */ /* 0x000fea0003800000 */
[----:B----4-:R-:W4:Y:S02]  /*39e0*/  LDC.64 R10, c[0x0][0x390] ;  /* 0x0000e400ff0a7b82 */ /* 0x010f240000000a00 */
        /* <DEDUP_REMOVED lines=12> */
[----:B------:R-:W-:Y:S01]  /*3ab0*/  IMAD.MOV.U32 R19, RZ, RZ, R23 ;  /* 0x000000ffff137224 */ /* 0x000fe200078e0017 */
[----:B------:R-:W-:-:S07]  /*3ac0*/  MOV R10, 0x3ae0 ;  /* 0x00003ae0000a7802 */ /* 0x000fce0000000f00 */
[----:B0123--:R-:W-:Y:S05]  /*3ad0*/  CALL.REL.NOINC `($__internal_1_$__cuda_sm3x_div_rn_noftz_f32_slowpath) ;  /* 0x0000001800007944 */ /* 0x00ffea0003c00000 */
[----:B------:R-:W-:-:S07]  /*3ae0*/  IMAD.MOV.U32 R9, RZ, RZ, R0 ;  /* 0x000000ffff097224 */ /* 0x000fce00078e0000 */
.L_x_31:
[----:B------:R-:W-:Y:S05]  /*3af0*/  BSYNC.RECONVERGENT B3 ;  /* 0x0000000000037941 */ /* 0x000fea0003800200 */
.L_x_30:
        /* <DEDUP_REMOVED lines=81> */
.L_x_33:
[----:B------:R-:W-:Y:S01]  /*4010*/  FMUL.FTZ R0, R9, R10 ;  /* 0x0000000a09007220 */ /* 0x000fe20000410000 */
[----:B------:R-:W-:-:S03]  /*4020*/  FMUL.FTZ R10, R10, 0.5 ;  /* 0x3f0000000a0a7820 */ /* 0x000fc60000410000 */
[----:B------:R-:W-:-:S04]  /*4030*/  FFMA R9, -R0, R0, R9 ;  /* 0x0000000000097223 */ /* 0x000fc80000000109 */
[----:B------:R-:W-:-:S07]  /*4040*/  FFMA R0, R9, R10, R0 ;  /* 0x0000000a09007223 */ /* 0x000fce0000000000 */
.L_x_34:
[----:B------:R-:W-:Y:S05]  /*4050*/  BSYNC.RECONVERGENT B3 ;  /* 0x0000000000037941 */ /* 0x000fea0003800200 */
.L_x_32:
[----:B------:R-:W-:Y:S01]  /*4060*/  FADD R0, R21, R0 ;  /* 0x0000000015007221 */ /* 0x000fe20000000000 */
[----:B------:R-:W-:Y:S01]  /*4070*/  BSSY.RECONVERGENT B3, `(.L_x_35) ;  /* 0x000009b000037945 */ /* 0x000fe20003800200 */
[----:B------:R-:W-:Y:S02]  /*4080*/  MOV R20, RZ ;  /* 0x000000ff00147202 */ /* 0x000fe40000000f00 */
[----:B------:R-:W-:-:S07]  /*4090*/  FMUL R19, R0, 0.5 ;  /* 0x3f00000000137820 */ /* 0x000fce0000400000 */
.L_x_40:
[----:B------:R-:W-:Y:S01]  /*40a0*/  SHF.R.U32.HI R0, RZ, 0x2, R3 ;  /* 0x00000002ff007819 */ /* 0x000fe20000011603 */
[----:B------:R-:W-:Y:S01]  /*40b0*/  IMAD.MOV.U32 R10, RZ, RZ, 0x3e055027 ;  /* 0x3e055027ff0a7424 */ /* 0x000fe200078e00ff */
        /* <DEDUP_REMOVED lines=52> */
.L_x_37:
[----:B------:R-:W-:Y:S05]  /*4400*/  BSYNC.RECONVERGENT B4 ;  /* 0x0000000000047941 */ /* 0x000fea0003800200 */
.L_x_36:
        /* <DEDUP_REMOVED lines=42> */
[----:B------:R-:W-:-:S03]  /*46b0*/  HFMA2 R13, -RZ, RZ, 0.64013671875, -15.109375 ;  /* 0x391fcb8eff0d7431 */ /* 0x000fc600000001ff */
        /* <DEDUP_REMOVED lines=27> */
.L_x_39:
[----:B------:R-:W-:Y:S05]  /*4870*/  BSYNC.RECONVERGENT B4 ;  /* 0x0000000000047941 */ /* 0x000fea0003800200 */
.L_x_38:
        /* <DEDUP_REMOVED lines=13> */
[----:B------:R-:W-:Y:S02]  /*4950*/  FFMA R10, R17, 1.4426950216293334961, -R10 ;  /* 0x3fb8aa3b110a7823 */ /* 0x000fe4000000080a */
[----:B------:R-:W-:Y:S02]  /*4960*/  IMAD.SHL.U32 R12, R5, 0x2, RZ ;  /* 0x00000002050c7824 */ /* 0x000fe400078e00ff */
[----:B------:R-:W-:-:S03]  /*4970*/  FFMA R10, R17, 1.925963033500011079e-08, R10 ;  /* 0x32a57060110a7823 */ /* 0x000fc6000000000a */
[----:B------:R-:W-:Y:S01]  /*4980*/  LOP3.LUT R5, R5, R12, R13, 0x96, !PT ;  /* 0x0000000c05057212 */ /* 0x000fe200078e960d */
[----:B------:R-:W0:Y:S01]  /*4990*/  MUFU.EX2 R11, R10 ;  /* 0x0000000a000b7308 */ /* 0x000e220000000800 */
[----:B------:R-:W-:Y:S02]  /*49a0*/  IMAD.MOV.U32 R13, RZ, RZ, 0x2f800000 ;  /* 0x2f800000ff0d7424 */ /* 0x000fe400078e00ff */
        /* <DEDUP_REMOVED lines=8> */
.L_x_35:
[----:B------:R-:W-:-:S04]  /*4a30*/  FMUL R4, R23, R22 ;  /* 0x0000001617047220 */ /* 0x000fc80000400000 */
[----:B------:R-:W-:Y:S01]  /*4a40*/  FFMA R4, R9, R4, R24 ;  /* 0x0000000409047223 */ /* 0x000fe20000000018 */
[----:B------:R-:W-:Y:S06]  /*4a50*/  BRA `(.L_x_26) ;  /* 0x0000000400b07947 */ /* 0x000fec0003800000 */
.L_x_29:
[----:B------:R-:W-:Y:S05]  /*4a60*/  BSYNC.RELIABLE B2 ;  /* 0x0000000000027941 */ /* 0x000fea0003800100 */
.L_x_27:
[----:B----4-:R-:W4:Y:S02]  /*4a70*/  LDC.64 R10, c[0x0][0x390] ;  /* 0x0000e400ff0a7b82 */ /* 0x010f240000000a00 */
[----:B----4-:R-:W-:-:S05]  /*4a80*/  IMAD.WIDE R10, R8, 0x4, R10 ;  /* 0x00000004080a7825 */ /* 0x010fca00078e020a */
[----:B0-----:R0:W5:Y:S01]  /*4a90*/  LDG.E R13, desc[UR6][R10.64] ;  /* 0x000000060a0d7981 */ /* 0x001162000c1e1900 */
[----:B------:R-:W-:Y:S01]  /*4aa0*/  BSSY.RECONVERGENT B2, `(.L_x_26) ;  /* 0x0000067000027945 */ /* 0x000fe20003800200 */
[----:B------:R-:W-:Y:S01]  /*4ab0*/  IMAD.MOV.U32 R0, RZ, RZ, RZ ;  /* 0x000000ffff007224 */ /* 0x000fe200078e00ff */
[----:B------:R-:W-:Y:S01]  /*4ac0*/  MOV R16, R7 ;  /* 0x0000000700107202 */ /* 0x000fe20000000f00 */
[----:B------:R-:W-:Y:S02]  /*4ad0*/  IMAD.MOV.U32 R14, RZ, RZ, RZ ;  /* 0x000000ffff0e7224 */ /* 0x000fe400078e00ff */
[----:B------:R-:W-:Y:S02]  /*4ae0*/  IMAD.MOV.U32 R12, RZ, RZ, RZ ;  /* 0x000000ffff0c7224 */ /* 0x000fe400078e00ff */
[----:B------:R-:W-:Y:S02]  /*4af0*/  IMAD.MOV.U32 R17, RZ, RZ, R5 ;  /* 0x000000ffff117224 */ /* 0x000fe400078e0005 */
[----:B0-----:R-:W-:-:S07]  /*4b00*/  IMAD.MOV.U32 R15, RZ, RZ, R4 ;  /* 0x000000ffff0f7224 */ /* 0x001fce00078e0004 */
.L_x_50:
[----:B------:R-:W-:Y:S01]  /*4b10*/  ISETP.NE.AND P0, PT, R0, 0x1, PT ;  /* 0x000000010000780c */ /* 0x000fe20003f05270 */
[----:B------:R-:W-:Y:S01]  /*4b20*/  BSSY.RECONVERGENT B3, `(.L_x_41) ;  /* 0x000004c000037945 */ /* 0x000fe20003800200 */
[----:B------:R-:W-:Y:S02]  /*4b30*/  IMAD.MOV.U32 R10, RZ, RZ, R14 ;  /* 0x000000ffff0a7224 */ /* 0x000fe400078e000e */
[----:B------:R-:W-:-:S09]  /*4b40*/  IMAD.MOV.U32 R0, RZ, RZ, RZ ;  /* 0x000000ffff007224 */ /* 0x000fd200078e00ff */
[----:B------:R-:W-:Y:S05]  /*4b50*/  @!P0 BRA `(.L_x_42) ;  /* 0x0000000400208947 */ /* 0x000fea0003800000 */
[----:B------:R-:W-:Y:S01]  /*4b60*/  SHF.R.U32.HI R0, RZ, 0x2, R3 ;  /* 0x00000002ff007819 */ /* 0x000fe20000011603 */
[----:B------:R-:W-:Y:S01]  /*4b70*/  IMAD.MOV.U32 R17, RZ, RZ, 0x3e055027 ;  /* 0x3e055027ff117424 */ /* 0x000fe200078e00ff */
[----:B------:R-:W-:Y:S02]  /*4b80*/  BSSY.RECONVERGENT B4, `(.L_x_43) ;  /* 0x000003c000047945 */ /* 0x000fe40003800200 */
[----:B------:R-:W-:Y:S01]  /*4b90*/  LOP3.LUT R0, R0, R3, RZ, 0x3c, !PT ;  /* 0x0000000300007212 */ /* 0x000fe200078e3cff */
[----:B-123--:R-:W-:-:S04]  /*4ba0*/  IMAD.SHL.U32 R3, R5, 0x10, RZ ;  /* 0x0000001005037824 */ /* 0x00efc800078e00ff */
[----:B------:R-:W-:-:S05]  /*4bb0*/  IMAD.SHL.U32 R10, R0, 0x2, RZ ;  /* 0x00000002000a7824 */ /* 0x000fca00078e00ff */
[----:B------:R-:W-:Y:S01]  /*4bc0*/  LOP3.LUT R10, R0, R10, R3, 0x96, !PT ;  /* 0x0000000a000a7212 */ /* 0x000fe200078e9603 */
[----:B------:R-:W-:-:S03]  /*4bd0*/  IMAD.MOV.U32 R3, RZ, RZ, 0x2f800000 ;  /* 0x2f800000ff037424 */ /* 0x000fc600078e00ff */
[----:B------:R-:W-:-:S04]  /*4be0*/  LOP3.LUT R15, R10, R5, RZ, 0x3c, !PT ;  /* 0x000000050a0f7212 */ /* 0x000fc800078e3cff */
[C---:B------:R-:W-:Y:S01]  /*4bf0*/  IADD3 R0, PT, PT, R2.reuse, 0x587c5, R15 ;  /* 0x000587c502007810 */ /* 0x040fe20007ffe00f */
[----:B------:R-:W-:-:S03]  /*4c00*/  VIADD R2, R2, 0xb0f8a ;  /* 0x000b0f8a02027836 */ /* 0x000fc60000000000 */
[----:B------:R-:W-:-:S05]  /*4c10*/  I2FP.F32.U32 R0, R0 ;  /* 0x0000000000007245 */ /* 0x000fca0000201000 */
[----:B------:R-:W-:-:S05]  /*4c20*/  FFMA R0, R0, R3, 1.1641532182693481445e-10 ;  /* 0x2f00000000007423 */ /* 0x000fca0000000003 */
[----:B------:R-:W-:-:S13]  /*4c30*/  FSETP.GEU.AND P0, PT, R0, 1.175494350822287508e-38, PT ;  /* 0x008000000000780b */ /* 0x000fda0003f0e000 */
[----:B------:R-:W-:-:S04]  /*4c40*/  @!P0 FMUL R0, R0, 8388608 ;  /* 0x4b00000000008820 */ /* 0x000fc80000400000 */
[----:B------:R-:W-:-:S05]  /*4c50*/  VIADD R3, R0, 0xc0d55555 ;  /* 0xc0d5555500037836 */ /* 0x000fca0000000000 */
[----:B------:R-:W-:-:S04]  /*4c60*/  LOP3.LUT R11, R3, 0xff800000, RZ, 0xc0, !PT ;  /* 0xff800000030b7812 */ /* 0x000fc800078ec0ff */
[----:B------:R-:W-:Y:S01]  /*4c70*/  I2FP.F32.S32 R10, R11 ;  /* 0x0000000b000a7245 */ /* 0x000fe20000201400 */
[----:B------:R-:W-:Y:S02]  /*4c80*/  IMAD.IADD R3, R0, 0x1, -R11 ;  /* 0x0000000100037824 */ /* 0x000fe400078e0a0b */
[----:B------:R-:W-:Y:S02]  /*4c90*/  IMAD.MOV.U32 R11, RZ, RZ, 0x7f800000 ;  /* 0x7f800000ff0b7424 */ /* 0x000fe400078e00ff */
        /* <DEDUP_REMOVED lines=8> */
[----:B------:R-:W-:Y:S01]  /*4d20*/  FFMA R17, R14, R3, -0.5 ;  /* 0xbf0000000e117423 */ /* 0x000fe20000000003 */
[----:B------:R-:W-:Y:S02]  /*4d30*/  FSEL R3, RZ, -23, P0 ;  /* 0xc1b80000ff037808 */ /* 0x000fe40000000000 */
[----:B------:R-:W-:Y:S01]  /*4d40*/  ISETP.GT.U32.AND P0, PT, R0, 0x7f7fffff, PT ;  /* 0x7f7fffff0000780c */ /* 0x000fe20003f04070 */
[----:B------:R-:W-:Y:S02]  /*4d50*/  FMUL R17, R14, R17 ;  /* 0x000000110e117220 */ /* 0x000fe40000400000 */
[----:B------:R-:W-:Y:S01]  /*4d60*/  FFMA R10, R10, 1.1920928955078125e-07, R3 ;  /* 0x340000000a0a7823 */ /* 0x000fe20000000003 */
[----:B------:R-:W-:Y:S01]  /*4d70*/  SHF.R.U32.HI R3, RZ, 0x2, R6 ;  /* 0x00000002ff037819 */ /* 0x000fe20000011606 */
[----:B------:R-:W-:-:S03]  /*4d80*/  FFMA R17, R14, R17, R14 ;  /* 0x000000110e117223 */ /* 0x000fc6000000000e */
[----:B------:R-:W-:Y:S01]  /*4d90*/  LOP3.LUT R3, R3, R6, RZ, 0x3c, !PT ;  /* 0x0000000603037212 */ /* 0x000fe200078e3cff */
[----:B------:R-:W-:Y:S01]  /*4da0*/  FFMA R17, R10, 0.69314718246459960938, R17 ;  /* 0x3f3172180a117823 */ /* 0x000fe20000000011 */
[----:B------:R-:W-:-:S03]  /*4db0*/  IMAD.SHL.U32 R6, R15, 0x10, RZ ;  /* 0x000000100f067824 */ /* 0x000fc600078e00ff */
[C---:B------:R-:W-:Y:S01]  /*4dc0*/  @P0 FFMA R17, R0.reuse, R11, +INF ;  /* 0x7f80000000110423 */ /* 0x040fe2000000000b */
[----:B------:R-:W-:Y:S01]  /*4dd0*/  FSETP.NEU.AND P0, PT, R0, RZ, PT ;  /* 0x000000ff0000720b */ /* 0x000fe20003f0d000 */
[----:B------:R-:W-:Y:S02]  /*4de0*/  IMAD.SHL.U32 R10, R3, 0x2, RZ ;  /* 0x00000002030a7824 */ /* 0x000fe400078e00ff */
[----:B------:R-:W-:-:S03]  /*4df0*/  FMUL R17, R17, -2 ;  /* 0xc000000011117820 */ /* 0x000fc60000400000 */
[----:B------:R-:W-:Y:S02]  /*4e00*/  LOP3.LUT R6, R3, R10, R6, 0x96, !PT ;  /* 0x0000000a03067212 */ /* 0x000fe400078e9606 */
[----:B------:R-:W-:Y:S02]  /*4e10*/  FSEL R11, R17, +INF , P0 ;  /* 0x7f800000110b7808 */ /* 0x000fe40000000000 */
[----:B------:R-:W-:Y:S02]  /*4e20*/  LOP3.LUT R17, R6, R15, RZ, 0x3c, !PT ;  /* 0x0000000f06117212 */ /* 0x000fe400078e3cff */
[----:B------:R0:W1:Y:S01]  /*4e30*/  MUFU.RSQ R6, R11 ;  /* 0x0000000b00067308 */ /* 0x0000620000001400 */
[----:B------:R-:W-:Y:S02]  /*4e40*/  VIADD R3, R11, 0xf3000000 ;  /* 0xf30000000b037836 */ /* 0x000fe40000000000 */
[----:B------:R-:W-:-:S03]  /*4e50*/  IMAD.IADD R0, R17, 0x1, R2 ;  /* 0x0000000111007824 */ /* 0x000fc600078e0202 */
[----:B------:R-:W-:Y:S01]  /*4e60*/  ISETP.GT.U32.AND P0, PT, R3, 0x727fffff, PT ;  /* 0x727fffff0300780c */ /* 0x000fe20003f04070 */
[----:B------:R-:W-:Y:S01]  /*4e70*/  IMAD.MOV.U32 R3, RZ, RZ, 0x30c90fdb ;  /* 0x30c90fdbff037424 */ /* 0x000fe200078e00ff */
[----:B------:R-:W-:-:S05]  /*4e80*/  I2FP.F32.U32 R0, R0 ;  /* 0x0000000000007245 */ /* 0x000fca0000201000 */
[----:B------:R-:W-:-:S06]  /*4e90*/  FFMA R3, R0, R3, 7.314590599882819788e-10 ;  /* 0x30490fdb00037423 */ /* 0x000fcc0000000003 */
[----:B01----:R-:W-:Y:S05]  /*4ea0*/  @!P0 BRA `(.L_x_44) ;  /* 0x0000000000148947 */ /* 0x003fea0003800000 */
[----:B------:R-:W-:Y:S01]  /*4eb0*/  IMAD.MOV.U32 R0, RZ, RZ, R11 ;  /* 0x000000ffff007224 */ /* 0x000fe200078e000b */
[----:B------:R-:W-:-:S07]  /*4ec0*/  MOV R10, 0x4ee0 ;  /* 0x00004ee0000a7802 */ /* 0x000fce0000000f00 */
[----:B-----5:R-:W-:Y:S05]  /*4ed0*/  CALL.REL.NOINC `($__internal_0_$__cuda_sm20_sqrt_rn_f32_slowpath) ;  /* 0x0000000000a87944 */ /* 0x020fea0003c00000 */
[----:B------:R-:W-:Y:S01]  /*4ee0*/  MOV R14, R0 ;  /* 0x00000000000e7202 */ /* 0x000fe20000000f00 */
[----:B------:R-:W-:Y:S06]  /*4ef0*/  BRA `(.L_x_45) ;  /* 0x0000000000107947 */ /* 0x000fec0003800000 */
.L_x_44:
[----:B------:R-:W-:Y:S01]  /*4f00*/  FMUL.FTZ R14, R11, R6 ;  /* 0x000000060b0e7220 */ /* 0x000fe20000410000 */
[----:B------:R-:W-:-:S03]  /*4f10*/  FMUL.FTZ R0, R6, 0.5 ;  /* 0x3f00000006007820 */ /* 0x000fc60000410000 */
[----:B------:R-:W-:-:S04]  /*4f20*/  FFMA R11, -R14, R14, R11 ;  /* 0x0000000e0e0b7223 */ /* 0x000fc8000000010b */
[----:B------:R-:W-:-:S07]  /*4f30*/  FFMA R14, R11, R0, R14 ;  /* 0x000000000b0e7223 */ /* 0x000fce000000000e */
.L_x_45:
[----:B------:R-:W-:Y:S05]  /*4f40*/  BSYNC.RECONVERGENT B4 ;  /* 0x0000000000047941 */ /* 0x000fea0003800200 */
.L_x_43:
[----:B------:R-:W-:Y:S01]  /*4f50*/  FMUL.RZ R18, R3, 0.15915493667125701904 ;  /* 0x3e22f98303127820 */ /* 0x000fe2000040c000 */
[----:B------:R-:W-:Y:S02]  /*4f60*/  IMAD.MOV.U32 R16, RZ, RZ, R5 ;  /* 0x000000ffff107224 */ /* 0x000fe400078e0005 */
[----:B------:R-:W-:Y:S01]  /*4f70*/  IMAD.MOV.U32 R6, RZ, RZ, R4 ;  /* 0x000000ffff067224 */ /* 0x000fe200078e0004 */
[----:B------:R-:W0:Y:S01]  /*4f80*/  MUFU.SIN R3, R18 ;  /* 0x0000001200037308 */ /* 0x000e220000000400 */
[----:B------:R-:W-:-:S07]  /*4f90*/  IMAD.MOV.U32 R0, RZ, RZ, 0x1 ;  /* 0x00000001ff007424 */ /* 0x000fce00078e00ff */
[----:B------:R-:W1:Y:S01]  /*4fa0*/  MUFU.COS R11, R18 ;  /* 0x00000012000b7308 */ /* 0x000e620000000000 */
[-C--:B0-----:R-:W-:Y:S01]  /*4fb0*/  FMUL R10, R3, R14.reuse ;  /* 0x0000000e030a7220 */ /* 0x081fe20000400000 */
[----:B------:R-:W-:Y:S02]  /*4fc0*/  IMAD.MOV.U32 R3, RZ, RZ, R7 ;  /* 0x000000ffff037224 */ /* 0x000fe400078e0007 */
[----:B-1----:R-:W-:-:S07]  /*4fd0*/  FMUL R14, R11, R14 ;  /* 0x0000000e0b0e7220 */ /* 0x002fce0000400000 */
.L_x_42:
[----:B------:R-:W-:Y:S05]  /*4fe0*/  BSYNC.RECONVERGENT B3 ;  /* 0x0000000000037941 */ /* 0x000fea0003800200 */
.L_x_41:
[----:B-123-5:R-:W-:Y:S01]  /*4ff0*/  FFMA R4, R13, R10, R24 ;  /* 0x0000000a0d047223 */ /* 0x02efe20000000018 */
[----:B------:R-:W-:Y:S04]  /*5000*/  BSSY.RELIABLE B3, `(.L_x_46) ;  /* 0x000000b000037945 */ /* 0x000fe80003800100 */
[----:B------:R-:W-:-:S13]  /*5010*/  FSETP.GTU.AND P0, PT, R25, R4, PT ;  /* 0x000000041900720b */ /* 0x000fda0003f0c000 */
[----:B------:R-:W-:Y:S05]  /*5020*/  @P0 BRA `(.L_x_47) ;  /* 0x0000000000140947 */ /* 0x000fea0003800000 */
[----:B------:R-:W-:Y:S02]  /*5030*/  ISETP.GE.U32.AND P0, PT, R12, 0x63, PT ;  /* 0x000000630c00780c */ /* 0x000fe40003f06070 */
[----:B------:R-:W-:-:S13]  /*5040*/  FSETP.GTU.AND P1, PT, R4, R9, PT ;  /* 0x000000090400720b */ /* 0x000fda0003f2c000 */
[----:B------:R-:W-:Y:S05]  /*5050*/  @!P0 BRA P1, `(.L_x_48) ;  /* 0x0000000000148947 */ /* 0x000fea0000800000 */
[----:B------:R-:W-:Y:S05]  /*5060*/  BREAK.RELIABLE B3 ;  /* 0x0000000000037942 */ /* 0x000fea0003800100 */
[----:B------:R-:W-:Y:S05]  /*5070*/  BRA `(.L_x_49) ;  /* 0x0000000000247947 */ /* 0x000fea0003800000 */
.L_x_47:
[----:B------:R-:W-:-:S13]  /*5080*/  ISETP.GT.U32.AND P0, PT, R12, 0x62, PT ;  /* 0x000000620c00780c */ /* 0x000fda0003f04070 */
[----:B------:R-:W-:Y:S05]  /*5090*/  @P0 BREAK.RELIABLE B3 ;  /* 0x0000000000030942 */ /* 0x000fea0003800100 */
[----:B------:R-:W-:Y:S05]  /*50a0*/  @P0 BRA `(.L_x_49) ;  /* 0x0000000000180947 */ /* 0x000fea0003800000 */
.L_x_48:
[----:B------:R-:W-:Y:S05]  /*50b0*/  BSYNC.RELIABLE B3 ;  /* 0x0000000000037941 */ /* 0x000fea0003800100 */
.L_x_46:
[----:B------:R-:W-:Y:S02]  /*50c0*/  VIADD R12, R12, 0x1 ;  /* 0x000000010c0c7836 */ /* 0x000fe40000000000 */
[----:B------:R-:W-:Y:S02]  /*50d0*/  IMAD.MOV.U32 R5, RZ, RZ, R17 ;  /* 0x000000ffff057224 */ /* 0x000fe400078e0011 */
[----:B------:R-:W-:Y:S02]  /*50e0*/  IMAD.MOV.U32 R4, RZ, RZ, R15 ;  /* 0x000000ffff047224 */ /* 0x000fe400078e000f */
[----:B------:R-:W-:Y:S01]  /*50f0*/  IMAD.MOV.U32 R7, RZ, RZ, R16 ;  /* 0x000000ffff077224 */ /* 0x000fe200078e0010 */
[----:B------:R-:W-:Y:S06]  /*5100*/  BRA `(.L_x_50) ;  /* 0xfffffff800807947 */ /* 0x000fec000383ffff */
.L_x_49:
[----:B------:R-:W-:Y:S05]  /*5110*/  BSYNC.RECONVERGENT B2 ;  /* 0x0000000000027941 */ /* 0x000fea0003800200 */
.L_x_26:
[----:B------:R-:W-:Y:S05]  /*5120*/  BSYNC.RECONVERGENT B1 ;  /* 0x0000000000017941 */ /* 0x000fea0003800200 */
.L_x_11:
[----:B------:R-:W-:Y:S05]  /*5130*/  WARPSYNC.ALL ;  /* 0x0000000000007948 */ /* 0x000fea0003800000 */
[----:B------:R-:W0:Y:S02]  /*5140*/  LDC.64 R2, c[0x0][0x3a8] ;  /* 0x0000ea00ff027b82 */ /* 0x000e240000000a00 */
[----:B0-----:R-:W-:-:S05]  /*5150*/  IMAD.WIDE R8, R8, 0x4, R2 ;  /* 0x0000000408087825 */ /* 0x001fca00078e0202 */
[----:B------:R-:W-:Y:S01]  /*5160*/  STG.E desc[UR6][R8.64], R4 ;  /* 0x0000000408007986 */ /* 0x000fe2000c101906 */
[----:B------:R-:W-:Y:S05]  /*5170*/  EXIT ;  /* 0x000000000000794d */ /* 0x000fea0003800000 */
        .weak           $__internal_0_$__cuda_sm20_sqrt_rn_f32_slowpath
        .type           $__internal_0_$__cuda_sm20_sqrt_rn_f32_slowpath,@function
        .size           $__internal_0_$__cuda_sm20_sqrt_rn_f32_slowpath,($__internal_1_$__cuda_sm3x_div_rn_noftz_f32_slowpath - $__internal_0_$__cuda_sm20_sqrt_rn_f32_slowpath)
$__internal_0_$__cuda_sm20_sqrt_rn_f32_slowpath:
[----:B------:R-:W-:-:S13]  /*5180*/  LOP3.LUT P0, RZ, R0, 0x7fffffff, RZ, 0xc0, !PT ;  /* 0x7fffffff00ff7812 */ /* 0x000fda000780c0ff */
[----:B------:R-:W-:Y:S01]  /*5190*/  @!P0 IMAD.MOV.U32 R16, RZ, RZ, R0 ;  /* 0x000000ffff108224 */ /* 0x000fe200078e0000 */
[----:B------:R-:W-:Y:S06]  /*51a0*/  @!P0 BRA `(.L_x_51) ;  /* 0x0000000000408947 */ /* 0x000fec0003800000 */
[----:B------:R-:W-:-:S13]  /*51b0*/  FSETP.GEU.FTZ.AND P0, PT, R0, RZ, PT ;  /* 0x000000ff0000720b */ /* 0x000fda0003f1e000 */
[----:B------:R-:W-:Y:S01]  /*51c0*/  @!P0 IMAD.MOV.U32 R16, RZ, RZ, 0x7fffffff ;  /* 0x7fffffffff108424 */ /* 0x000fe200078e00ff */
[----:B------:R-:W-:Y:S06]  /*51d0*/  @!P0 BRA `(.L_x_51) ;  /* 0x0000000000348947 */ /* 0x000fec0003800000 */
[----:B------:R-:W-:-:S13]  /*51e0*/  FSETP.GTU.FTZ.AND P0, PT, |R0|, +INF , PT ;  /* 0x7f8000000000780b */ /* 0x000fda0003f1c200 */
[----:B------:R-:W-:Y:S01]  /*51f0*/  @P0 FADD.FTZ R16, R0, 1 ;  /* 0x3f80000000100421 */ /* 0x000fe20000010000 */
[----:B------:R-:W-:Y:S06]  /*5200*/  @P0 BRA `(.L_x_51) ;  /* 0x0000000000280947 */ /* 0x000fec0003800000 */
[----:B------:R-:W-:-:S13]  /*5210*/  FSETP.NEU.FTZ.AND P0, PT, |R0|, +INF , PT ;  /* 0x7f8000000000780b */ /* 0x000fda0003f1d200 */
[----:B------:R-:W-:-:S04]  /*5220*/  @P0 FFMA R18, R0, 1.84467440737095516160e+19, RZ ;  /* 0x5f80000000120823 */ /* 0x000fc800000000ff */
[----:B------:R-:W0:Y:S02]  /*5230*/  @P0 MUFU.RSQ R19, R18 ;  /* 0x0000001200130308 */ /* 0x000e240000001400 */
[----:B0-----:R-:W-:Y:S01]  /*5240*/  @P0 FMUL.FTZ R11, R18, R19 ;  /* 0x00000013120b0220 */ /* 0x001fe20000410000 */
[----:B------:R-:W-:-:S03]  /*5250*/  @P0 FMUL.FTZ R14, R19, 0.5 ;  /* 0x3f000000130e0820 */ /* 0x000fc60000410000 */
[----:B------:R-:W-:-:S04]  /*5260*/  @P0 FADD.FTZ R16, -R11, -RZ ;  /* 0x800000ff0b100221 */ /* 0x000fc80000010100 */
[----:B------:R-:W-:Y:S01]  /*5270*/  @P0 FFMA R20, R11, R16, R18 ;  /* 0x000000100b140223 */ /* 0x000fe20000000012 */
[----:B------:R-:W-:-:S03]  /*5280*/  @!P0 IMAD.MOV.U32 R16, RZ, RZ, R0 ;  /* 0x000000ffff108224 */ /* 0x000fc600078e0000 */
[----:B------:R-:W-:-:S04]  /*5290*/  @P0 FFMA R14, R20, R14, R11 ;  /* 0x0000000e140e0223 */ /* 0x000fc8000000000b */
[----:B------:R-:W-:-:S07]  /*52a0*/  @P0 FMUL.FTZ R16, R14, 2.3283064365386962891e-10 ;  /* 0x2f8000000e100820 */ /* 0x000fce0000410000 */
.L_x_51:
[----:B------:R-:W-:Y:S02]  /*52b0*/  IMAD.MOV.U32 R11, RZ, RZ, 0x0 ;  /* 0x00000000ff0b7424 */ /* 0x000fe400078e00ff */
[----:B------:R-:W-:Y:S02]  /*52c0*/  IMAD.MOV.U32 R0, RZ, RZ, R16 ;  /* 0x000000ffff007224 */ /* 0x000fe400078e0010 */
[----:B------:R-:W-:Y:S05]  /*52d0*/  RET.REL.NODEC R10 `(_Z16gpu_trunc_normaliPfS_S_S_S_) ;  /* 0xffffffac0a487950 */ /* 0x000fea0003c3ffff */
        .weak           $__internal_1_$__cuda_sm3x_div_rn_noftz_f32_slowpath
        .type           $__internal_1_$__cuda_sm3x_div_rn_noftz_f32_slowpath,@function
        .size           $__internal_1_$__cuda_sm3x_div_rn_noftz_f32_slowpath,(.L_x_65 - $__internal_1_$__cuda_sm3x_div_rn_noftz_f32_slowpath)
$__internal_1_$__cuda_sm3x_div_rn_noftz_f32_slowpath:
[----:B------:R-:W-:Y:S01]  /*52e0*/  SHF.R.U32.HI R9, RZ, 0x17, R19 ;  /* 0x00000017ff097819 */ /* 0x000fe20000011613 */
[----:B------:R-:W-:Y:S01]  /*52f0*/  BSSY.RECONVERGENT B5, `(.L_x_52) ;  /* 0x0000063000057945 */ /* 0x000fe20003800200 */
[----:B------:R-:W-:Y:S02]  /*5300*/  SHF.R.U32.HI R12, RZ, 0x17, R25 ;  /* 0x00000017ff0c7819 */ /* 0x000fe40000011619 */
[----:B------:R-:W-:Y:S02]  /*5310*/  LOP3.LUT R9, R9, 0xff, RZ, 0xc0, !PT ;  /* 0x000000ff09097812 */ /* 0x000fe400078ec0ff */
[----:B------:R-:W-:Y:S02]  /*5320*/  LOP3.LUT R12, R12, 0xff, RZ, 0xc0, !PT ;  /* 0x000000ff0c0c7812 */ /* 0x000fe400078ec0ff */
[----:B------:R-:W-:Y:S01]  /*5330*/  MOV R14, R19 ;  /* 0x00000013000e7202 */ /* 0x000fe20000000f00 */
[----:B------:R-:W-:Y:S02]  /*5340*/  VIADD R0, R9, 0xffffffff ;  /* 0xffffffff09007836 */ /* 0x000fe40000000000 */
[----:B------:R-:W-:-:S03]  /*5350*/  VIADD R13, R12, 0xffffffff ;  /* 0xffffffff0c0d7836 */ /* 0x000fc60000000000 */
[----:B------:R-:W-:-:S04]  /*5360*/  ISETP.GT.U32.AND P0, PT, R0, 0xfd, PT ;  /* 0x000000fd0000780c */ /* 0x000fc80003f04070 */
[----:B------:R-:W-:-:S13]  /*5370*/  ISETP.GT.U32.OR P0, PT, R13, 0xfd, P0 ;  /* 0x000000fd0d00780c */ /* 0x000fda0000704470 */
[----:B------:R-:W-:Y:S01]  /*5380*/  @!P0 IMAD.MOV.U32 R11, RZ, RZ, RZ ;  /* 0x000000ffff0b8224 */ /* 0x000fe200078e00ff */
[----:B------:R-:W-:Y:S06]  /*5390*/  @!P0 BRA `(.L_x_53) ;  /* 0x00000000005c8947 */ /* 0x000fec0003800000 */
[----:B------:R-:W-:Y:S02]  /*53a0*/  FSETP.GTU.FTZ.AND P0, PT, |R25|, +INF , PT ;  /* 0x7f8000001900780b */ /* 0x000fe40003f1c200 */
[----:B------:R-:W-:-:S04]  /*53b0*/  FSETP.GTU.FTZ.AND P1, PT, |R19|, +INF , PT ;  /* 0x7f8000001300780b */ /* 0x000fc80003f3c200 */
[----:B------:R-:W-:-:S13]  /*53c0*/  PLOP3.LUT P0, PT, P0, P1, PT, 0xf8, 0x8f ;  /* 0x00000000008f781c */ /* 0x000fda0000703f70 */
[----:B------:R-:W-:Y:S05]  /*53d0*/  @P0 BRA `(.L_x_54) ;  /* 0x00000004004c0947 */ /* 0x000fea0003800000 */
[----:B------:R-:W-:-:S13]  /*53e0*/  LOP3.LUT P0, RZ, R14, 0x7fffffff, R25, 0xc8, !PT ;  /* 0x7fffffff0eff7812 */ /* 0x000fda000780c819 */
[----:B------:R-:W-:Y:S05]  /*53f0*/  @!P0 BRA `(.L_x_55) ;  /* 0x00000004003c8947 */ /* 0x000fea0003800000 */
[----:B------:R-:W-:Y:S02]  /*5400*/  FSETP.NEU.FTZ.AND P0, PT, |R25|, +INF , PT ;  /* 0x7f8000001900780b */ /* 0x000fe40003f1d200 */
[----:B------:R-:W-:Y:S02]  /*5410*/  FSETP.NEU.FTZ.AND P2, PT, |R19|, +INF , PT ;  /* 0x7f8000001300780b */ /* 0x000fe40003f5d200 */
[----:B------:R-:W-:-:S11]  /*5420*/  FSETP.NEU.FTZ.AND P1, PT, |R25|, +INF , PT ;  /* 0x7f8000001900780b */ /* 0x000fd60003f3d200 */
[----:B------:R-:W-:Y:S05]  /*5430*/  @!P2 BRA !P0, `(.L_x_55) ;  /* 0x00000004002ca947 */ /* 0x000fea0004000000 */
[----:B------:R-:W-:-:S04]  /*5440*/  LOP3.LUT P0, RZ, R25, 0x7fffffff, RZ, 0xc0, !PT ;  /* 0x7fffffff19ff7812 */ /* 0x000fc8000780c0ff */
[----:B------:R-:W-:-:S13]  /*5450*/  PLOP3.LUT P0, PT, P2, P0, PT, 0x2f, 0xf2 ;  /* 0x0000000000f2781c */ /* 0x000fda0001700577 */
[----:B------:R-:W-:Y:S05]  /*5460*/  @P0 BRA `(.L_x_56) ;  /* 0x0000000400180947 */ /* 0x000fea0003800000 */
[----:B------:R-:W-:-:S04]  /*5470*/  LOP3.LUT P0, RZ, R14, 0x7fffffff, RZ, 0xc0, !PT ;  /* 0x7fffffff0eff7812 */ /* 0x000fc8000780c0ff */
[----:B------:R-:W-:-:S13]  /*5480*/  PLOP3.LUT P0, PT, P1, P0, PT, 0x2f, 0xf2 ;  /* 0x0000000000f2781c */ /* 0x000fda0000f00577 */
[----:B------:R-:W-:Y:S05]  /*5490*/  @P0 BRA `(.L_x_57) ;  /* 0x0000000400000947 */ /* 0x000fea0003800000 */
[----:B------:R-:W-:Y:S02]  /*54a0*/  ISETP.GE.AND P0, PT, R13, RZ, PT ;  /* 0x000000ff0d00720c */ /* 0x000fe40003f06270 */
[----:B------:R-:W-:-:S11]  /*54b0*/  ISETP.GE.AND P1, PT, R0, RZ, PT ;  /* 0x000000ff0000720c */ /* 0x000fd60003f26270 */
[----:B------:R-:W-:Y:S02]  /*54c0*/  @P0 IMAD.MOV.U32 R11, RZ, RZ, RZ ;  /* 0x000000ffff0b0224 */ /* 0x000fe400078e00ff */
[----:B------:R-:W-:Y:S01]  /*54d0*/  @!P0 FFMA R25, R25, 1.84467440737095516160e+19, RZ ;  /* 0x5f80000019198823 */ /* 0x000fe200000000ff */
[----:B------:R-:W-:Y:S02]  /*54e0*/  @!P0 IMAD.MOV.U32 R11, RZ, RZ, -0x40 ;  /* 0xffffffc0ff0b8424 */ /* 0x000fe400078e00ff */
[----:B------:R-:W-:Y:S02]  /*54f0*/  @!P1 FFMA R14, R19, 1.84467440737095516160e+19, RZ ;  /* 0x5f800000130e9823 */ /* 0x000fe400000000ff */
[----:B------:R-:W-:-:S07]  /*5500*/  @!P1 VIADD R11, R11, 0x40 ;  /* 0x000000400b0b9836 */ /* 0x000fce0000000000 */
.L_x_53:
[----:B------:R-:W-:Y:S01]  /*5510*/  LEA R13, R9, 0xc0800000, 0x17 ;  /* 0xc0800000090d7811 */ /* 0x000fe200078eb8ff */
[----:B------:R-:W-:Y:S01]  /*5520*/  VIADD R12, R12, 0xffffff81 ;  /* 0xffffff810c0c7836 */ /* 0x000fe20000000000 */
[----:B------:R-:W-:Y:S03]  /*5530*/  BSSY.RECONVERGENT B6, `(.L_x_58) ;  /* 0x0000035000067945 */ /* 0x000fe60003800200 */
[----:B------:R-:W-:Y:S02]  /*5540*/  IMAD.IADD R26, R14, 0x1, -R13 ;  /* 0x000000010e1a7824 */ /* 0x000fe400078e0a0d */
[C---:B------:R-:W-:Y:S01]  /*5550*/  IMAD R0, R12.reuse, -0x800000, R25 ;  /* 0xff8000000c007824 */ /* 0x040fe200078e0219 */
[----:B------:R-:W-:Y:S01]  /*5560*/  IADD3 R12, PT, PT, R12, 0x7f, -R9 ;  /* 0x0000007f0c0c7810 */ /* 0x000fe20007ffe809 */
[----:B------:R-:W0:Y:S01]  /*5570*/  MUFU.RCP R14, R26 ;  /* 0x0000001a000e7308 */ /* 0x000e220000001000 */
[----:B------:R-:W-:-:S03]  /*5580*/  FADD.FTZ R13, -R26, -RZ ;  /* 0x800000ff1a0d7221 */ /* 0x000fc60000010100 */
[----:B------:R-:W-:Y:S02]  /*5590*/  IMAD.IADD R11, R12, 0x1, R11 ;  /* 0x000000010c0b7824 */ /* 0x000fe400078e020b */
[----:B0-----:R-:W-:-:S04]  /*55a0*/  FFMA R15, R14, R13, 1 ;  /* 0x3f8000000e0f7423 */ /* 0x001fc8000000000d */
[----:B------:R-:W-:-:S04]  /*55b0*/  FFMA R15, R14, R15, R14 ;  /* 0x0000000f0e0f7223 */ /* 0x000fc8000000000e */
[----:B------:R-:W-:-:S04]  /*55c0*/  FFMA R14, R0, R15, RZ ;  /* 0x0000000f000e7223 */ /* 0x000fc800000000ff */
[----:B------:R-:W-:-:S04]  /*55d0*/  FFMA R16, R13, R14, R0 ;  /* 0x0000000e0d107223 */ /* 0x000fc80000000000 */
[----:B------:R-:W-:-:S04]  /*55e0*/  FFMA R16, R15, R16, R14 ;  /* 0x000000100f107223 */ /* 0x000fc8000000000e */
[----:B------:R-:W-:-:S04]  /*55f0*/  FFMA R13, R13, R16, R0 ;  /* 0x000000100d0d7223 */ /* 0x000fc80000000000 */
[----:B------:R-:W-:-:S05]  /*5600*/  FFMA R0, R15, R13, R16 ;  /* 0x0000000d0f007223 */ /* 0x000fca0000000010 */
[----:B------:R-:W-:-:S04]  /*5610*/  SHF.R.U32.HI R9, RZ, 0x17, R0 ;  /* 0x00000017ff097819 */ /* 0x000fc80000011600 */
[----:B------:R-:W-:-:S05]  /*5620*/  LOP3.LUT R12, R9, 0xff, RZ, 0xc0, !PT ;  /* 0x000000ff090c7812 */ /* 0x000fca00078ec0ff */
[----:B------:R-:W-:-:S04]  /*5630*/  IMAD.IADD R9, R12, 0x1, R11 ;  /* 0x000000010c097824 */ /* 0x000fc800078e020b */
[----:B------:R-:W-:-:S05]  /*5640*/  VIADD R12, R9, 0xffffffff ;  /* 0xffffffff090c7836 */ /* 0x000fca0000000000 */
[----:B------:R-:W-:-:S13]  /*5650*/  ISETP.GE.U32.AND P0, PT, R12, 0xfe, PT ;  /* 0x000000fe0c00780c */ /* 0x000fda0003f06070 */
[----:B------:R-:W-:Y:S05]  /*5660*/  @!P0 BRA `(.L_x_59) ;  /* 0x0000000000808947 */ /* 0x000fea0003800000 */
[----:B------:R-:W-:-:S13]  /*5670*/  ISETP.GT.AND P0, PT, R9, 0xfe, PT ;  /* 0x000000fe0900780c */ /* 0x000fda0003f04270 */
[----:B------:R-:W-:Y:S05]  /*5680*/  @P0 BRA `(.L_x_60) ;  /* 0x00000000006c0947 */ /* 0x000fea0003800000 */
[----:B------:R-:W-:-:S13]  /*5690*/  ISETP.GE.AND P0, PT, R9, 0x1, PT ;  /* 0x000000010900780c */ /* 0x000fda0003f06270 */
[----:B------:R-:W-:Y:S05]  /*56a0*/  @P0 BRA `(.L_x_61) ;  /* 0x0000000000740947 */ /* 0x000fea0003800000 */
[----:B------:R-:W-:Y:S02]  /*56b0*/  ISETP.GE.AND P0, PT, R9, -0x18, PT ;  /* 0xffffffe80900780c */ /* 0x000fe40003f06270 */
[----:B------:R-:W-:-:S11]  /*56c0*/  LOP3.LUT R0, R0, 0x80000000, RZ, 0xc0, !PT ;  /* 0x8000000000007812 */ /* 0x000fd600078ec0ff */
[----:B------:R-:W-:Y:S05]  /*56d0*/  @!P0 BRA `(.L_x_61) ;  /* 0x0000000000688947 */ /* 0x000fea0003800000 */
[CCC-:B------:R-:W-:Y:S01]  /*56e0*/  FFMA.RZ R11, R15.reuse, R13.reuse, R16.reuse ;  /* 0x0000000d0f0b7223 */ /* 0x1c0fe2000000c010 */
[CCC-:B------:R-:W-:Y:S01]  /*56f0*/  FFMA.RP R12, R15.reuse, R13.reuse, R16.reuse ;  /* 0x0000000d0f0c7223 */ /* 0x1c0fe20000008010 */
[----:B------:R-:W-:Y:S01]  /*5700*/  FFMA.RM R15, R15, R13, R16 ;  /* 0x0000000d0f0f7223 */ /* 0x000fe20000004010 */
[C---:B------:R-:W-:Y:S01]  /*5710*/  VIADD R13, R9.reuse, 0x20 ;  /* 0x00000020090d7836 */ /* 0x040fe20000000000 */
[----:B------:R-:W-:Y:S02]  /*5720*/  ISETP.NE.AND P2, PT, R9, RZ, PT ;  /* 0x000000ff0900720c */ /* 0x000fe40003f45270 */
[----:B------:R-:W-:Y:S02]  /*5730*/  LOP3.LUT R11, R11, 0x7fffff, RZ, 0xc0, !PT ;  /* 0x007fffff0b0b7812 */ /* 0x000fe400078ec0ff */
[----:B------:R-:W-:Y:S01]  /*5740*/  ISETP.NE.AND P1, PT, R9, RZ, PT ;  /* 0x000000ff0900720c */ /* 0x000fe20003f25270 */
[----:B------:R-:W-:Y:S01]  /*5750*/  IMAD.MOV R9, RZ, RZ, -R9 ;  /* 0x000000ffff097224 */ /* 0x000fe200078e0a09 */
[----:B------:R-:W-:-:S02]  /*5760*/  LOP3.LUT R14, R11, 0x800000, RZ, 0xfc, !PT ;  /* 0x008000000b0e7812 */ /* 0x000fc400078efcff */
[----:B------:R-:W-:Y:S02]  /*5770*/  FSETP.NEU.FTZ.AND P0, PT, R12, R15, PT ;  /* 0x0000000f0c00720b */ /* 0x000fe40003f1d000 */
[----:B------:R-:W-:Y:S02]  /*5780*/  SHF.L.U32 R13, R14, R13, RZ ;  /* 0x0000000d0e0d7219 */ /* 0x000fe400000006ff */
[----:B------:R-:W-:Y:S02]  /*5790*/  SEL R9, R9, RZ, P2 ;  /* 0x000000ff09097207 */ /* 0x000fe40001000000 */
[----:B------:R-:W-:Y:S02]  /*57a0*/  ISETP.NE.AND P1, PT, R13, RZ, P1 ;  /* 0x000000ff0d00720c */ /* 0x000fe40000f25270 */
[----:B------:R-:W-:Y:S02]  /*57b0*/  SHF.R.U32.HI R14, RZ, R9, R14 ;  /* 0x00000009ff0e7219 */ /* 0x000fe4000001160e */
[----:B------:R-:W-:-:S02]  /*57c0*/  PLOP3.LUT P0, PT, P0, P1, PT, 0xf8, 0x8f ;  /* 0x00000000008f781c */ /* 0x000fc40000703f70 */
[----:B------:R-:W-:Y:S02]  /*57d0*/  SHF.R.U32.HI R9, RZ, 0x1, R14 ;  /* 0x00000001ff097819 */ /* 0x000fe4000001160e */
[----:B------:R-:W-:-:S04]  /*57e0*/  SEL R12, RZ, 0x1, !P0 ;  /* 0x00000001ff0c7807 */ /* 0x000fc80004000000 */
[----:B------:R-:W-:-:S04]  /*57f0*/  LOP3.LUT R11, R12, 0x1, R9, 0xf8, !PT ;  /* 0x000000010c0b7812 */ /* 0x000fc800078ef809 */
[----:B------:R-:W-:-:S05]  /*5800*/  LOP3.LUT R14, R11, R14, RZ, 0xc0, !PT ;  /* 0x0000000e0b0e7212 */ /* 0x000fca00078ec0ff */
[----:B------:R-:W-:-:S05]  /*5810*/  IMAD.IADD R9, R9, 0x1, R14 ;  /* 0x0000000109097824 */ /* 0x000fca00078e020e */
[----:B------:R-:W-:Y:S01]  /*5820*/  LOP3.LUT R0, R9, R0, RZ, 0xfc, !PT ;  /* 0x0000000009007212 */ /* 0x000fe200078efcff */
[----:B------:R-:W-:Y:S06]  /*5830*/  BRA `(.L_x_61) ;  /* 0x0000000000107947 */ /* 0x000fec0003800000 */
.L_x_60:
[----:B------:R-:W-:-:S04]  /*5840*/  LOP3.LUT R0, R0, 0x80000000, RZ, 0xc0, !PT ;  /* 0x8000000000007812 */ /* 0x000fc800078ec0ff */
[----:B------:R-:W-:Y:S01]  /*5850*/  LOP3.LUT R0, R0, 0x7f800000, RZ, 0xfc, !PT ;  /* 0x7f80000000007812 */ /* 0x000fe200078efcff */
[----:B------:R-:W-:Y:S06]  /*5860*/  BRA `(.L_x_61) ;  /* 0x0000000000047947 */ /* 0x000fec0003800000 */
.L_x_59:
[----:B------:R-:W-:-:S07]  /*5870*/  IMAD R0, R11, 0x800000, R0 ;  /* 0x008000000b007824 */ /* 0x000fce00078e0200 */
.L_x_61:
[----:B------:R-:W-:Y:S05]  /*5880*/  BSYNC.RECONVERGENT B6 ;  /* 0x0000000000067941 */ /* 0x000fea0003800200 */
.L_x_58:
[----:B------:R-:W-:Y:S05]  /*5890*/  BRA `(.L_x_62) ;  /* 0x0000000000207947 */ /* 0x000fea0003800000 */
.L_x_57:
[----:B------:R-:W-:-:S04]  /*58a0*/  LOP3.LUT R0, R14, 0x80000000, R25, 0x48, !PT ;  /* 0x800000000e007812 */ /* 0x000fc800078e4819 */
[----:B------:R-:W-:Y:S01]  /*58b0*/  LOP3.LUT R0, R0, 0x7f800000, RZ, 0xfc, !PT ;  /* 0x7f80000000007812 */ /* 0x000fe200078efcff */
[----:B------:R-:W-:Y:S06]  /*58c0*/  BRA `(.L_x_62) ;  /* 0x0000000000147947 */ /* 0x000fec0003800000 */
.L_x_56:
[----:B------:R-:W-:Y:S01]  /*58d0*/  LOP3.LUT R0, R14, 0x80000000, R25, 0x48, !PT ;  /* 0x800000000e007812 */ /* 0x000fe200078e4819 */
[----:B------:R-:W-:Y:S06]  /*58e0*/  BRA `(.L_x_62) ;  /* 0x00000000000c7947 */ /* 0x000fec0003800000 */
.L_x_55:
[----:B------:R-:W0:Y:S01]  /*58f0*/  MUFU.RSQ R0, -QNAN ;  /* 0xffc0000000007908 */ /* 0x000e220000001400 */
[----:B------:R-:W-:Y:S05]  /*5900*/  BRA `(.L_x_62) ;  /* 0x0000000000047947 */ /* 0x000fea0003800000 */
.L_x_54:
[----:B------:R-:W-:-:S07]  /*5910*/  FADD.FTZ R0, R25, R19 ;  /* 0x0000001319007221 */ /* 0x000fce0000010000 */
.L_x_62:
[----:B------:R-:W-:Y:S05]  /*5920*/  BSYNC.RECONVERGENT B5 ;  /* 0x0000000000057941 */ /* 0x000fea0003800200 */
.L_x_52:
[----:B------:R-:W-:-:S04]  /*5930*/  IMAD.MOV.U32 R11, RZ, RZ, 0x0 ;  /* 0x00000000ff0b7424 */ /* 0x000fc800078e00ff */
[----:B0-----:R-:W-:Y:S05]  /*5940*/  RET.REL.NODEC R10 `(_Z16gpu_trunc_normaliPfS_S_S_S_) ;  /* 0xffffffa40aac7950 */ /* 0x001fea0003c3ffff */
.L_x_63:
[----:B------:R-:W-:-:S00]  /*5950*/  BRA `(.L_x_63) ;  /* 0xfffffffc00fc7947 */ /* 0x000fc0000383ffff */
[----:B------:R-:W-:-:S00]  /*5960*/  NOP ;  /* 0x0000000000007918 */ /* 0x000fc00000000000 */
        /* <DEDUP_REMOVED lines=9> */
.L_x_65:


//--------------------- .nv.global.init           --------------------------
	.section	.nv.global.init,"aw",@progbits
	.align	4
.nv.global.init:
	.type		mrg32k3aM1SubSeq,@object
	.size		mrg32k3aM1SubSeq,(mrg32k3aM2SubSeq - mrg32k3aM1SubSeq)
mrg32k3aM1SubSeq:
        /*0000*/ 	.byte	0x0b, 0xcc, 0xee, 0x04, 0x73, 0x29, 0x8b, 0x6f, 0xf6, 0x53, 0x03, 0xf6, 0x23, 0xf6, 0xea, 0xda
        /* <DEDUP_REMOVED lines=125> */
	.type		mrg32k3aM2SubSeq,@object
	.size		mrg32k3aM2SubSeq,(mrg32k3aM1 - mrg32k3aM2SubSeq)
mrg32k3aM2SubSeq:
        /* <DEDUP_REMOVED lines=126> */
	.type		mrg32k3aM1,@object
	.size		mrg32k3aM1,(mrg32k3aM1Seq - mrg32k3aM1)
mrg32k3aM1:
        /* <DEDUP_REMOVED lines=144> */
	.type		mrg32k3aM1Seq,@object
	.size		mrg32k3aM1Seq,(mrg32k3aM2 - mrg32k3aM1Seq)
mrg32k3aM1Seq:
        /* <DEDUP_REMOVED lines=144> */
	.type		mrg32k3aM2,@object
	.size		mrg32k3aM2,(mrg32k3aM2Seq - mrg32k3aM2)
mrg32k3aM2:
        /* <DEDUP_REMOVED lines=144> */
	.type		mrg32k3aM2Seq,@object
	.size		mrg32k3aM2Seq,(precalc_xorwow_matrix - mrg32k3aM2Seq)
mrg32k3aM2Seq:
        /* <DEDUP_REMOVED lines=144> */
	.type		precalc_xorwow_matrix,@object
	.size		precalc_xorwow_matrix,(precalc_xorwow_offset_matrix - precalc_xorwow_matrix)
precalc_xorwow_matrix:
        /* <DEDUP_REMOVED lines=6400> */
	.type		precalc_xorwow_offset_matrix,@object
	.size		precalc_xorwow_offset_matrix,(.L_1 - precalc_xorwow_offset_matrix)
precalc_xorwow_offset_matrix:
        /* <DEDUP_REMOVED lines=6400> */
.L_1:


//--------------------- .nv.shared.reserved.0     --------------------------
	.section	.nv.shared.reserved.0,"aw",@nobits
	.weak		__nv_reservedSMEM_offset_0_alias
	.size		__nv_reservedSMEM_offset_0_alias, 0, 64
	.other		__nv_reservedSMEM_offset_0_alias,@"STO_CUDA_RESERVED_SHARED STV_DEFAULT"
__nv_reservedSMEM_offset_0_alias:
	.zero		0
	.zero		64


//--------------------- .nv.constant0._Z16gpu_trunc_normaliPfS_S_S_S_ --------------------------
	.section	.nv.constant0._Z16gpu_trunc_normaliPfS_S_S_S_,"a",@progbits
	.sectionflags	@""
	.align	4
.nv.constant0._Z16gpu_trunc_normaliPfS_S_S_S_:
	.zero		944


//--------------------- SYMBOLS --------------------------

	.type		.nv.reservedSmem.offset0,@object
	.size		.nv.reservedSmem.offset0,0x4
